	.target	sm_90a

	.elftype	@"ET_EXEC"


//--------------------- .note.nv.tkinfo           --------------------------
	.section	.note.nv.tkinfo,"",@"SHT_NOTE"
	.sectionflags	@"SHF_NOTE_NV_TKINFO"
	.tkinfo
        /*0018*/ 	.word	0x00000002
        /*0030*/ 	.string	""
        /*0030*/ 	.string	"ptxas"
        /*0030*/ 	.string	"Cuda compilation tools, release 13.0, V13.0.88"
        /*0030*/ 	.string	"Build cuda_13.0.r13.0/compiler.36424714_0"
        /*0030*/ 	.string	"-arch sm_90a -m 64 "



//--------------------- .note.nv.cuinfo           --------------------------
	.section	.note.nv.cuinfo,"",@"SHT_NOTE"
	.sectionflags	@"SHF_NOTE_NV_CUINFO"
        /*0018*/ 	.short	0x0002
        /*001a*/ 	.short	0x005a
        /*001c*/ 	.short	0x0082
	.zero		2


//--------------------- .nv.info                  --------------------------
	.section	.nv.info,"",@"SHT_CUDA_INFO"
	.align	4


	//----- nvinfo : EIATTR_REGCOUNT
	.align		4
        /*0000*/ 	.byte	0x04, 0x2f
        /*0002*/ 	.short	(.L_12 - .L_11)
	.align		4
.L_11:
        /*0004*/ 	.word	index@(_ZN7cutlass13device_kernelINS_4gemm6kernel13GemmUniversalIN4cute5tupleIJiiiiEEENS1_10collective13CollectiveMmaINS1_43MainloopSm90TmaGmmaWarpSpecializedSparseFP8ILi21ENS5_IJNS4_1CILi1EEESB_SB_EEENS1_32KernelTmaWarpSpecializedPingpongEEENS5_IJNSA_ILi64EEENSA_ILi128EEESF_EEENS_12float_e4m3_tENS5_IJNS4_6LayoutINS5_IJiNS5_IJNSA_ILi2EEEiEEEiEEENS5_IJlNS5_IJSB_SK_EEElEEEEENSJ_INS5_IJNS5_IJSF_iEEESQ_iEEENS5_IJNS5_IJSF_NSA_ILi4096EEEEEENS5_IJSB_lEEElEEEEEEEESI_NS5_IJlSB_lEEENS4_8TiledMMAINS4_8MMA_AtomIJNS4_4SM904GMMA6SPARSE32GMMA_64x128x64_F32E4M3E4M3_SS_TNILNS12_7ScaleInE1ELS15_1ELNS12_9SparseSelE0EEEEEENSJ_ISC_NS5_IJNSA_ILi0EEES19_S19_EEEEENS5_IJNS4_10UnderscoreES1C_S1C_EEEEENS4_13SM90_TMA_LOADENS4_14ComposedLayoutINS4_7SwizzleILi1ELi4ELi3EEENS4_25smem_sparse_ptr_flag_bitsILi2ELi8EEENSJ_INS5_IJNS5_IJSB_NSA_ILi8EEEEEENS5_IJSK_NSA_ILi32EEEEEEEEENS5_IJNS5_IJS19_SF_EEESN_EEEEEEEvNS4_8identityES1F_NS1G_INS1H_ILi2ELi4ELi3EEENS4_18smem_ptr_flag_bitsILi8EEENSJ_INS5_IJS1L_SF_EEENS5_IJSF_SB_EEEEEEEvS1U_EENS_8epilogue10collective6detail29Sm90TmaWarpSpecializedAdapterINS24_15DefaultEpilogueIfNS5_IJSB_llEEES28_NS23_6thread17LinearCombinationIfLi1EffLNS29_9ScaleType4KindE0ELNS_15FloatRoundStyleE2EfEENS1_15EpilogueDefaultEEEEEvvEEEEvNT_6ParamsE)
        /*0008*/ 	.word	0x000000a8


	//----- nvinfo : EIATTR_FRAME_SIZE
	.align		4
.L_12:
        /*000c*/ 	.byte	0x04, 0x11
        /*000e*/ 	.short	(.L_14 - .L_13)
	.align		4
.L_13:
        /*0010*/ 	.word	index@(_ZN7cutlass13device_kernelINS_4gemm6kernel13GemmUniversalIN4cute5tupleIJiiiiEEENS1_10collective13CollectiveMmaINS1_43MainloopSm90TmaGmmaWarpSpecializedSparseFP8ILi21ENS5_IJNS4_1CILi1EEESB_SB_EEENS1_32KernelTmaWarpSpecializedPingpongEEENS5_IJNSA_ILi64EEENSA_ILi128EEESF_EEENS_12float_e4m3_tENS5_IJNS4_6LayoutINS5_IJiNS5_IJNSA_ILi2EEEiEEEiEEENS5_IJlNS5_IJSB_SK_EEElEEEEENSJ_INS5_IJNS5_IJSF_iEEESQ_iEEENS5_IJNS5_IJSF_NSA_ILi4096EEEEEENS5_IJSB_lEEElEEEEEEEESI_NS5_IJlSB_lEEENS4_8TiledMMAINS4_8MMA_AtomIJNS4_4SM904GMMA6SPARSE32GMMA_64x128x64_F32E4M3E4M3_SS_TNILNS12_7ScaleInE1ELS15_1ELNS12_9SparseSelE0EEEEEENSJ_ISC_NS5_IJNSA_ILi0EEES19_S19_EEEEENS5_IJNS4_10UnderscoreES1C_S1C_EEEEENS4_13SM90_TMA_LOADENS4_14ComposedLayoutINS4_7SwizzleILi1ELi4ELi3EEENS4_25smem_sparse_ptr_flag_bitsILi2ELi8EEENSJ_INS5_IJNS5_IJSB_NSA_ILi8EEEEEENS5_IJSK_NSA_ILi32EEEEEEEEENS5_IJNS5_IJS19_SF_EEESN_EEEEEEEvNS4_8identityES1F_NS1G_INS1H_ILi2ELi4ELi3EEENS4_18smem_ptr_flag_bitsILi8EEENSJ_INS5_IJS1L_SF_EEENS5_IJSF_SB_EEEEEEEvS1U_EENS_8epilogue10collective6detail29Sm90TmaWarpSpecializedAdapterINS24_15DefaultEpilogueIfNS5_IJSB_llEEES28_NS23_6thread17LinearCombinationIfLi1EffLNS29_9ScaleType4KindE0ELNS_15FloatRoundStyleE2EfEENS1_15EpilogueDefaultEEEEEvvEEEEvNT_6ParamsE)
        /*0014*/ 	.word	0x00000000


	//----- nvinfo : EIATTR_MIN_STACK_SIZE
	.align		4
.L_14:
        /*0018*/ 	.byte	0x04, 0x12
        /*001a*/ 	.short	(.L_16 - .L_15)
	.align		4
.L_15:
        /*001c*/ 	.word	index@(_ZN7cutlass13device_kernelINS_4gemm6kernel13GemmUniversalIN4cute5tupleIJiiiiEEENS1_10collective13CollectiveMmaINS1_43MainloopSm90TmaGmmaWarpSpecializedSparseFP8ILi21ENS5_IJNS4_1CILi1EEESB_SB_EEENS1_32KernelTmaWarpSpecializedPingpongEEENS5_IJNSA_ILi64EEENSA_ILi128EEESF_EEENS_12float_e4m3_tENS5_IJNS4_6LayoutINS5_IJiNS5_IJNSA_ILi2EEEiEEEiEEENS5_IJlNS5_IJSB_SK_EEElEEEEENSJ_INS5_IJNS5_IJSF_iEEESQ_iEEENS5_IJNS5_IJSF_NSA_ILi4096EEEEEENS5_IJSB_lEEElEEEEEEEESI_NS5_IJlSB_lEEENS4_8TiledMMAINS4_8MMA_AtomIJNS4_4SM904GMMA6SPARSE32GMMA_64x128x64_F32E4M3E4M3_SS_TNILNS12_7ScaleInE1ELS15_1ELNS12_9SparseSelE0EEEEEENSJ_ISC_NS5_IJNSA_ILi0EEES19_S19_EEEEENS5_IJNS4_10UnderscoreES1C_S1C_EEEEENS4_13SM90_TMA_LOADENS4_14ComposedLayoutINS4_7SwizzleILi1ELi4ELi3EEENS4_25smem_sparse_ptr_flag_bitsILi2ELi8EEENSJ_INS5_IJNS5_IJSB_NSA_ILi8EEEEEENS5_IJSK_NSA_ILi32EEEEEEEEENS5_IJNS5_IJS19_SF_EEESN_EEEEEEEvNS4_8identityES1F_NS1G_INS1H_ILi2ELi4ELi3EEENS4_18smem_ptr_flag_bitsILi8EEENSJ_INS5_IJS1L_SF_EEENS5_IJSF_SB_EEEEEEEvS1U_EENS_8epilogue10collective6detail29Sm90TmaWarpSpecializedAdapterINS24_15DefaultEpilogueIfNS5_IJSB_llEEES28_NS23_6thread17LinearCombinationIfLi1EffLNS29_9ScaleType4KindE0ELNS_15FloatRoundStyleE2EfEENS1_15EpilogueDefaultEEEEEvvEEEEvNT_6ParamsE)
        /*0020*/ 	.word	0x00000000
.L_16:


//--------------------- .nv.compat                --------------------------
	.section	.nv.compat,"",@"SHT_CUDA_COMPAT_INFO"
	.align	4
        /*0000*/ 	.byte	0x02, 0x09, 0x01, 0x00, 0x02, 0x02, 0x04, 0x00, 0x02, 0x05, 0x05, 0x00, 0x03, 0x07, 0x01, 0x01
        /*0010*/ 	.byte	0x02, 0x03, 0x01, 0x00, 0x02, 0x06, 0x01, 0x00, 0x04, 0x0b, 0x08, 0x00, 0x00, 0x00, 0x00, 0x00
        /*0020*/ 	.byte	0x00, 0x00, 0x00, 0x00


//--------------------- .nv.info._ZN7cutlass13device_kernelINS_4gemm6kernel13GemmUniversalIN4cute5tupleIJiiiiEEENS1_10collective13CollectiveMmaINS1_43MainloopSm90TmaGmmaWarpSpecializedSparseFP8ILi21ENS5_IJNS4_1CILi1EEESB_SB_EEENS1_32KernelTmaWarpSpecializedPingpongEEENS5_IJNSA_ILi64EEENSA_ILi128EEESF_EEENS_12float_e4m3_tENS5_IJNS4_6LayoutINS5_IJiNS5_IJNSA_ILi2EEEiEEEiEEENS5_IJlNS5_IJSB_SK_EEElEEEEENSJ_INS5_IJNS5_IJSF_iEEESQ_iEEENS5_IJNS5_IJSF_NSA_ILi4096EEEEEENS5_IJSB_lEEElEEEEEEEESI_NS5_IJlSB_lEEENS4_8TiledMMAINS4_8MMA_AtomIJNS4_4SM904GMMA6SPARSE32GMMA_64x128x64_F32E4M3E4M3_SS_TNILNS12_7ScaleInE1ELS15_1ELNS12_9SparseSelE0EEEEEENSJ_ISC_NS5_IJNSA_ILi0EEES19_S19_EEEEENS5_IJNS4_10UnderscoreES1C_S1C_EEEEENS4_13SM90_TMA_LOADENS4_14ComposedLayoutINS4_7SwizzleILi1ELi4ELi3EEENS4_25smem_sparse_ptr_flag_bitsILi2ELi8EEENSJ_INS5_IJNS5_IJSB_NSA_ILi8EEEEEENS5_IJSK_NSA_ILi32EEEEEEEEENS5_IJNS5_IJS19_SF_EEESN_EEEEEEEvNS4_8identityES1F_NS1G_INS1H_ILi2ELi4ELi3EEENS4_18smem_ptr_flag_bitsILi8EEENSJ_INS5_IJS1L_SF_EEENS5_IJSF_SB_EEEEEEEvS1U_EENS_8epilogue10collective6detail29Sm90TmaWarpSpecializedAdapterINS24_15DefaultEpilogueIfNS5_IJSB_llEEES28_NS23_6thread17LinearCombinationIfLi1EffLNS29_9ScaleType4KindE0ELNS_15FloatRoundStyleE2EfEENS1_15EpilogueDefaultEEEEEvvEEEEvNT_6ParamsE --------------------------
	.section	.nv.info._ZN7cutlass13device_kernelINS_4gemm6kernel13GemmUniversalIN4cute5tupleIJiiiiEEENS1_10collective13CollectiveMmaINS1_43MainloopSm90TmaGmmaWarpSpecializedSparseFP8ILi21ENS5_IJNS4_1CILi1EEESB_SB_EEENS1_32KernelTmaWarpSpecializedPingpongEEENS5_IJNSA_ILi64EEENSA_ILi128EEESF_EEENS_12float_e4m3_tENS5_IJNS4_6LayoutINS5_IJiNS5_IJNSA_ILi2EEEiEEEiEEENS5_IJlNS5_IJSB_SK_EEElEEEEENSJ_INS5_IJNS5_IJSF_iEEESQ_iEEENS5_IJNS5_IJSF_NSA_ILi4096EEEEEENS5_IJSB_lEEElEEEEEEEESI_NS5_IJlSB_lEEENS4_8TiledMMAINS4_8MMA_AtomIJNS4_4SM904GMMA6SPARSE32GMMA_64x128x64_F32E4M3E4M3_SS_TNILNS12_7ScaleInE1ELS15_1ELNS12_9SparseSelE0EEEEEENSJ_ISC_NS5_IJNSA_ILi0EEES19_S19_EEEEENS5_IJNS4_10UnderscoreES1C_S1C_EEEEENS4_13SM90_TMA_LOADENS4_14ComposedLayoutINS4_7SwizzleILi1ELi4ELi3EEENS4_25smem_sparse_ptr_flag_bitsILi2ELi8EEENSJ_INS5_IJNS5_IJSB_NSA_ILi8EEEEEENS5_IJSK_NSA_ILi32EEEEEEEEENS5_IJNS5_IJS19_SF_EEESN_EEEEEEEvNS4_8identityES1F_NS1G_INS1H_ILi2ELi4ELi3EEENS4_18smem_ptr_flag_bitsILi8EEENSJ_INS5_IJS1L_SF_EEENS5_IJSF_SB_EEEEEEEvS1U_EENS_8epilogue10collective6detail29Sm90TmaWarpSpecializedAdapterINS24_15DefaultEpilogueIfNS5_IJSB_llEEES28_NS23_6thread17LinearCombinationIfLi1EffLNS29_9ScaleType4KindE0ELNS_15FloatRoundStyleE2EfEENS1_15EpilogueDefaultEEEEEvvEEEEvNT_6ParamsE,"",@"SHT_CUDA_INFO"
	.sectionflags	@""
	.align	4


	//----- nvinfo : EIATTR_CUDA_API_VERSION
	.align		4
        /*0000*/ 	.byte	0x04, 0x37
        /*0002*/ 	.short	(.L_18 - .L_17)
.L_17:
        /*0004*/ 	.word	0x00000082


	//----- nvinfo : EIATTR_KPARAM_INFO
	.align		4
.L_18:
        /*0008*/ 	.byte	0x04, 0x17
        /*000a*/ 	.short	(.L_20 - .L_19)
.L_19:
        /*000c*/ 	.word	0x00000000
        /*0010*/ 	.short	0x0000
        /*0012*/ 	.short	0x0070
        /*0014*/ 	.byte	0x00, 0xf0, 0x01, 0x14


	//----- nvinfo : EIATTR_SPARSE_MMA_MASK
	.align		4
.L_20:
        /*0018*/ 	.byte	0x03, 0x50
        /*001a*/ 	.short	0x0001


	//----- nvinfo : EIATTR_MAXREG_COUNT
	.align		4
        /*001c*/ 	.byte	0x03, 0x1b
        /*001e*/ 	.short	0x00a8


	//----- nvinfo : EIATTR_NUM_BARRIERS
	.align		4
        /*0020*/ 	.byte	0x02, 0x4c
        /*0022*/ 	.byte	0x01
	.zero		1


	//----- nvinfo : EIATTR_MERCURY_ISA_VERSION
	.align		4
        /*0024*/ 	.byte	0x03, 0x5f
        /*0026*/ 	.short	0x0101


	//----- nvinfo : EIATTR_INT_WARP_WIDE_INSTR_OFFSETS
	.align		4
        /*0028*/ 	.byte	0x04, 0x31
        /*002a*/ 	.short	(.L_22 - .L_21)


	//   ....[0]....
.L_21:
        /*002c*/ 	.word	0x00000660


	//   ....[1]....
        /*0030*/ 	.word	0x00000680


	//   ....[2]....
        /*0034*/ 	.word	0x00000700


	//   ....[3]....
        /*0038*/ 	.word	0x00000710


	//   ....[4]....
        /*003c*/ 	.word	0x00000720


	//   ....[5]....
        /*0040*/ 	.word	0x00000740


	//   ....[6]....
        /*0044*/ 	.word	0x000007d0


	//   ....[7]....
        /*0048*/ 	.word	0x000007f0


	//----- nvinfo : EIATTR_COOP_GROUP_MASK_REGIDS
	.align		4
.L_22:
        /*004c*/ 	.byte	0x04, 0x29
        /*004e*/ 	.short	(.L_24 - .L_23)


	//   ....[0]....
.L_23:
        /*0050*/ 	.word	0xffffffff


	//   ....[1]....
        /*0054*/ 	.word	0xffffffff


	//   ....[2]....
        /*0058*/ 	.word	0xffffffff


	//   ....[3]....
        /*005c*/ 	.word	0xffffffff


	//   ....[4]....
        /*0060*/ 	.word	0xffffffff


	//   ....[5]....
        /*0064*/ 	.word	0xffffffff


	//----- nvinfo : EIATTR_COOP_GROUP_INSTR_OFFSETS
	.align		4
.L_24:
        /*0068*/ 	.byte	0x04, 0x28
        /*006a*/ 	.short	(.L_26 - .L_25)


	//   ....[0]....
.L_25:
        /*006c*/ 	.word	0x00000060


	//   ....[1]....
        /*0070*/ 	.word	0x00000070


	//   ....[2]....
        /*0074*/ 	.word	0x00000160


	//   ....[3]....
        /*0078*/ 	.word	0x00000540


	//   ....[4]....
        /*007c*/ 	.word	0x00000580


	//   ....[5]....
        /*0080*/ 	.word	0x000005c0


	//----- nvinfo : EIATTR_REG_RECONFIG
	.align		4
.L_26:
        /*0084*/ 	.byte	0x01, 0x54
	.zero		2


	//----- nvinfo : EIATTR_MBARRIER_INSTR_OFFSETS
	.align		4
        /*0088*/ 	.byte	0x04, 0x39
        /*008a*/ 	.short	(.L_28 - .L_27)


	//   ....[0]....
.L_27:
        /*008c*/ 	.word	0x00000280
        /*0090*/ 	.word	0x000000ff
        /*0094*/ 	.word	0x00000000
        /*0098*/ 	.short	0x0100
        /*009a*/ 	.byte	0x08
	.zero		1


	//   ....[1]....
        /*009c*/ 	.word	0x00000290
        /*00a0*/ 	.word	0x000000ff
        /*00a4*/ 	.word	0x000000a8
        /*00a8*/ 	.short	0x0100
        /*00aa*/ 	.byte	0x08
	.zero		1


	//   ....[2]....
        /*00ac*/ 	.word	0x000002a0
        /*00b0*/ 	.word	0x000000ff
        /*00b4*/ 	.word	0x00000008
        /*00b8*/ 	.short	0x0100
        /*00ba*/ 	.byte	0x08
	.zero		1


	//   ....[3]....
        /*00bc*/ 	.word	0x000002b0
        /*00c0*/ 	.word	0x000000ff
        /*00c4*/ 	.word	0x000000b0
        /*00c8*/ 	.short	0x0100
        /*00ca*/ 	.byte	0x08
	.zero		1


	//   ....[4]....
        /*00cc*/ 	.word	0x000002c0
        /*00d0*/ 	.word	0x000000ff
        /*00d4*/ 	.word	0x00000010
        /*00d8*/ 	.short	0x0100
        /*00da*/ 	.byte	0x08
	.zero		1


	//   ....[5]....
        /*00dc*/ 	.word	0x000002d0
        /*00e0*/ 	.word	0x000000ff
        /*00e4*/ 	.word	0x000000b8
        /*00e8*/ 	.short	0x0100
        /*00ea*/ 	.byte	0x08
	.zero		1


	//   ....[6]....
        /*00ec*/ 	.word	0x000002e0
        /*00f0*/ 	.word	0x000000ff
        /*00f4*/ 	.word	0x00000018
        /*00f8*/ 	.short	0x0100
        /*00fa*/ 	.byte	0x08
	.zero		1


	//   ....[7]....
        /*00fc*/ 	.word	0x000002f0
        /*0100*/ 	.word	0x000000ff
        /*0104*/ 	.word	0x000000c0
        /*0108*/ 	.short	0x0100
        /*010a*/ 	.byte	0x08
	.zero		1


	//   ....[8]....
        /*010c*/ 	.word	0x00000300
        /*0110*/ 	.word	0x000000ff
        /*0114*/ 	.word	0x00000020
        /*0118*/ 	.short	0x0100
        /*011a*/ 	.byte	0x08
	.zero		1


	//   ....[9]....
        /*011c*/ 	.word	0x00000310
        /*0120*/ 	.word	0x000000ff
        /*0124*/ 	.word	0x000000c8
        /*0128*/ 	.short	0x0100
        /*012a*/ 	.byte	0x08
	.zero		1


	//   ....[10]....
        /*012c*/ 	.word	0x00000320
        /*0130*/ 	.word	0x000000ff
        /*0134*/ 	.word	0x00000028
        /*0138*/ 	.short	0x0100
        /*013a*/ 	.byte	0x08
	.zero		1


	//   ....[11]....
        /*013c*/ 	.word	0x00000330
        /*0140*/ 	.word	0x000000ff
        /*0144*/ 	.word	0x000000d0
        /*0148*/ 	.short	0x0100
        /*014a*/ 	.byte	0x08
	.zero		1


	//   ....[12]....
        /*014c*/ 	.word	0x00000340
        /*0150*/ 	.word	0x000000ff
        /*0154*/ 	.word	0x00000030
        /*0158*/ 	.short	0x0100
        /*015a*/ 	.byte	0x08
	.zero		1


	//   ....[13]....
        /*015c*/ 	.word	0x00000350
        /*0160*/ 	.word	0x000000ff
        /*0164*/ 	.word	0x000000d8
        /*0168*/ 	.short	0x0100
        /*016a*/ 	.byte	0x08
	.zero		1


	//   ....[14]....
        /*016c*/ 	.word	0x00000360
        /*0170*/ 	.word	0x000000ff
        /*0174*/ 	.word	0x00000038
        /*0178*/ 	.short	0x0100
        /*017a*/ 	.byte	0x08
	.zero		1


	//   ....[15]....
        /*017c*/ 	.word	0x00000370
        /*0180*/ 	.word	0x000000ff
        /*0184*/ 	.word	0x000000e0
        /*0188*/ 	.short	0x0100
        /*018a*/ 	.byte	0x08
	.zero		1


	//   ....[16]....
        /*018c*/ 	.word	0x00000380
        /*0190*/ 	.word	0x000000ff
        /*0194*/ 	.word	0x00000040
        /*0198*/ 	.short	0x0100
        /*019a*/ 	.byte	0x08
	.zero		1


	//   ....[17]....
        /*019c*/ 	.word	0x00000390
        /*01a0*/ 	.word	0x000000ff
        /*01a4*/ 	.word	0x000000e8
        /*01a8*/ 	.short	0x0100
        /*01aa*/ 	.byte	0x08
	.zero		1


	//   ....[18]....
        /*01ac*/ 	.word	0x000003a0
        /*01b0*/ 	.word	0x000000ff
        /*01b4*/ 	.word	0x00000048
        /*01b8*/ 	.short	0x0100
        /*01ba*/ 	.byte	0x08
	.zero		1


	//   ....[19]....
        /*01bc*/ 	.word	0x000003b0
        /*01c0*/ 	.word	0x000000ff
        /*01c4*/ 	.word	0x000000f0
        /*01c8*/ 	.short	0x0100
        /*01ca*/ 	.byte	0x08
	.zero		1


	//   ....[20]....
        /*01cc*/ 	.word	0x000003c0
        /*01d0*/ 	.word	0x000000ff
        /*01d4*/ 	.word	0x00000050
        /*01d8*/ 	.short	0x0100
        /*01da*/ 	.byte	0x08
	.zero		1


	//   ....[21]....
        /*01dc*/ 	.word	0x000003d0
        /*01e0*/ 	.word	0x000000ff
        /*01e4*/ 	.word	0x000000f8
        /*01e8*/ 	.short	0x0100
        /*01ea*/ 	.byte	0x08
	.zero		1


	//   ....[22]....
        /*01ec*/ 	.word	0x000003e0
        /*01f0*/ 	.word	0x000000ff
        /*01f4*/ 	.word	0x00000058
        /*01f8*/ 	.short	0x0100
        /*01fa*/ 	.byte	0x08
	.zero		1


	//   ....[23]....
        /*01fc*/ 	.word	0x000003f0
        /*0200*/ 	.word	0x000000ff
        /*0204*/ 	.word	0x00000100
        /*0208*/ 	.short	0x0100
        /*020a*/ 	.byte	0x08
	.zero		1


	//   ....[24]....
        /*020c*/ 	.word	0x00000400
        /*0210*/ 	.word	0x000000ff
        /*0214*/ 	.word	0x00000060
        /*0218*/ 	.short	0x0100
        /*021a*/ 	.byte	0x08
	.zero		1


	//   ....[25]....
        /*021c*/ 	.word	0x00000410
        /*0220*/ 	.word	0x000000ff
        /*0224*/ 	.word	0x00000108
        /*0228*/ 	.short	0x0100
        /*022a*/ 	.byte	0x08
	.zero		1


	//   ....[26]....
        /*022c*/ 	.word	0x00000420
        /*0230*/ 	.word	0x000000ff
        /*0234*/ 	.word	0x00000068
        /*0238*/ 	.short	0x0100
        /*023a*/ 	.byte	0x08
	.zero		1


	//   ....[27]....
        /*023c*/ 	.word	0x00000430
        /*0240*/ 	.word	0x000000ff
        /*0244*/ 	.word	0x00000110
        /*0248*/ 	.short	0x0100
        /*024a*/ 	.byte	0x08
	.zero		1


	//   ....[28]....
        /*024c*/ 	.word	0x00000440
        /*0250*/ 	.word	0x000000ff
        /*0254*/ 	.word	0x00000070
        /*0258*/ 	.short	0x0100
        /*025a*/ 	.byte	0x08
	.zero		1


	//   ....[29]....
        /*025c*/ 	.word	0x00000450
        /*0260*/ 	.word	0x000000ff
        /*0264*/ 	.word	0x00000118
        /*0268*/ 	.short	0x0100
        /*026a*/ 	.byte	0x08
	.zero		1


	//   ....[30]....
        /*026c*/ 	.word	0x00000460
        /*0270*/ 	.word	0x000000ff
        /*0274*/ 	.word	0x00000078
        /*0278*/ 	.short	0x0100
        /*027a*/ 	.byte	0x08
	.zero		1


	//   ....[31]....
        /*027c*/ 	.word	0x00000470
        /*0280*/ 	.word	0x000000ff
        /*0284*/ 	.word	0x00000120
        /*0288*/ 	.short	0x0100
        /*028a*/ 	.byte	0x08
	.zero		1


	//   ....[32]....
        /*028c*/ 	.word	0x00000480
        /*0290*/ 	.word	0x000000ff
        /*0294*/ 	.word	0x00000080
        /*0298*/ 	.short	0x0100
        /*029a*/ 	.byte	0x08
	.zero		1


	//   ....[33]....
        /*029c*/ 	.word	0x00000490
        /*02a0*/ 	.word	0x000000ff
        /*02a4*/ 	.word	0x00000128
        /*02a8*/ 	.short	0x0100
        /*02aa*/ 	.byte	0x08
	.zero		1


	//   ....[34]....
        /*02ac*/ 	.word	0x000004a0
        /*02b0*/ 	.word	0x000000ff
        /*02b4*/ 	.word	0x00000088
        /*02b8*/ 	.short	0x0100
        /*02ba*/ 	.byte	0x08
	.zero		1


	//   ....[35]....
        /*02bc*/ 	.word	0x000004b0
        /*02c0*/ 	.word	0x000000ff
        /*02c4*/ 	.word	0x00000130
        /*02c8*/ 	.short	0x0100
        /*02ca*/ 	.byte	0x08
	.zero		1


	//   ....[36]....
        /*02cc*/ 	.word	0x000004c0
        /*02d0*/ 	.word	0x000000ff
        /*02d4*/ 	.word	0x00000090
        /*02d8*/ 	.short	0x0100
        /*02da*/ 	.byte	0x08
	.zero		1


	//   ....[37]....
        /*02dc*/ 	.word	0x000004d0
        /*02e0*/ 	.word	0x000000ff
        /*02e4*/ 	.word	0x00000138
        /*02e8*/ 	.short	0x0100
        /*02ea*/ 	.byte	0x08
	.zero		1


	//   ....[38]....
        /*02ec*/ 	.word	0x000004e0
        /*02f0*/ 	.word	0x000000ff
        /*02f4*/ 	.word	0x00000098
        /*02f8*/ 	.short	0x0100
        /*02fa*/ 	.byte	0x08
	.zero		1


	//   ....[39]....
        /*02fc*/ 	.word	0x000004f0
        /*0300*/ 	.word	0x000000ff
        /*0304*/ 	.word	0x00000140
        /*0308*/ 	.short	0x0100
        /*030a*/ 	.byte	0x08
	.zero		1


	//   ....[40]....
        /*030c*/ 	.word	0x00000500
        /*0310*/ 	.word	0x000000ff
        /*0314*/ 	.word	0x000000a0
        /*0318*/ 	.short	0x0100
        /*031a*/ 	.byte	0x08
	.zero		1


	//   ....[41]....
        /*031c*/ 	.word	0x00000510
        /*0320*/ 	.word	0x000000ff
        /*0324*/ 	.word	0x00000148
        /*0328*/ 	.short	0x0100
        /*032a*/ 	.byte	0x08
	.zero		1


	//   ....[42]....
        /*032c*/ 	.word	0x00000830
        /*0330*/ 	.word	0x000000ff
        /*0334*/ 	.word	0x00000180
        /*0338*/ 	.short	0x0100
        /*033a*/ 	.byte	0x08
	.zero		1


	//   ....[43]....
        /*033c*/ 	.word	0x000008a0
        /*0340*/ 	.word	0x000000ff
        /*0344*/ 	.word	0x00000188
        /*0348*/ 	.short	0x0100
        /*034a*/ 	.byte	0x08
	.zero		1


	//   ....[44]....
        /*034c*/ 	.word	0x000008c0
        /*0350*/ 	.word	0x000000ff
        /*0354*/ 	.word	0x00000160
        /*0358*/ 	.short	0x0100
        /*035a*/ 	.byte	0x09
	.zero		1


	//   ....[45]....
        /*035c*/ 	.word	0x000008d0
        /*0360*/ 	.word	0x000000ff
        /*0364*/ 	.word	0x00000168
        /*0368*/ 	.short	0x0100
        /*036a*/ 	.byte	0x09
	.zero		1


	//   ....[46]....
        /*036c*/ 	.word	0x000008e0
        /*0370*/ 	.word	0x000000ff
        /*0374*/ 	.word	0x00000170
        /*0378*/ 	.short	0x0100
        /*037a*/ 	.byte	0x09
	.zero		1


	//   ....[47]....
        /*037c*/ 	.word	0x000008f0
        /*0380*/ 	.word	0x000000ff
        /*0384*/ 	.word	0x00000178
        /*0388*/ 	.short	0x0100
        /*038a*/ 	.byte	0x09
	.zero		1


	//   ....[48]....
        /*038c*/ 	.word	0x00001750
        /*0390*/ 	.word	0x000000ff
        /*0394*/ 	.word	0xfffffff8
        /*0398*/ 	.short	0x010a
        /*039a*/ 	.byte	0x0d
	.zero		1


	//   ....[49]....
        /*039c*/ 	.word	0x00001e50
        /*03a0*/ 	.word	0x000000ff
        /*03a4*/ 	.word	0x00000000
        /*03a8*/ 	.short	0x010a
        /*03aa*/ 	.byte	0x08
	.zero		1


	//   ....[50]....
        /*03ac*/ 	.word	0x00001e90
        /*03b0*/ 	.word	0x000000ff
        /*03b4*/ 	.word	0x00000000
        /*03b8*/ 	.short	0x010a
        /*03ba*/ 	.byte	0x08
	.zero		1


	//   ....[51]....
        /*03bc*/ 	.word	0x000024e0
        /*03c0*/ 	.word	0x000000ff
        /*03c4*/ 	.word	0x00000000
        /*03c8*/ 	.short	0x0101
        /*03ca*/ 	.byte	0x07
	.zero		1


	//   ....[52]....
        /*03cc*/ 	.word	0x00002a50
        /*03d0*/ 	.word	0x00000061
        /*03d4*/ 	.word	0x00000000
        /*03d8*/ 	.short	0x0101
        /*03da*/ 	.byte	0x15
	.zero		1


	//   ....[53]....
        /*03dc*/ 	.word	0x00002ab0
        /*03e0*/ 	.word	0x000000ff
        /*03e4*/ 	.word	0x00000008
        /*03e8*/ 	.short	0x010a
        /*03ea*/ 	.byte	0x0d
	.zero		1


	//   ....[54]....
        /*03ec*/ 	.word	0x00007710
        /*03f0*/ 	.word	0x00000004
        /*03f4*/ 	.word	0x00000000
        /*03f8*/ 	.short	0x0101
        /*03fa*/ 	.byte	0x15
	.zero		1


	//   ....[55]....
        /*03fc*/ 	.word	0x00008000
        /*0400*/ 	.word	0x00000012
        /*0404*/ 	.word	0x000000a8
        /*0408*/ 	.short	0x010a
        /*040a*/ 	.byte	0x3f
	.zero		1


	//   ....[56]....
        /*040c*/ 	.word	0x000084b0
        /*0410*/ 	.word	0x0000000a
        /*0414*/ 	.word	0x00000188
        /*0418*/ 	.short	0x0101
        /*041a*/ 	.byte	0x3f
	.zero		1


	//   ....[57]....
        /*041c*/ 	.word	0x00008bc0
        /*0420*/ 	.word	0x00000005
        /*0424*/ 	.word	0x00000000
        /*0428*/ 	.short	0x010a
        /*042a*/ 	.byte	0x3f
	.zero		1


	//   ....[58]....
        /*042c*/ 	.word	0x00008c40
        /*0430*/ 	.word	0x00000007
        /*0434*/ 	.word	0x00000000
        /*0438*/ 	.short	0x010a
        /*043a*/ 	.byte	0x3f
	.zero		1


	//   ....[59]....
        /*043c*/ 	.word	0x00008cd0
        /*0440*/ 	.word	0x00000006
        /*0444*/ 	.word	0x00000000
        /*0448*/ 	.short	0x010a
        /*044a*/ 	.byte	0x3f
	.zero		1


	//   ....[60]....
        /*044c*/ 	.word	0x00008d60
        /*0450*/ 	.word	0x00000009
        /*0454*/ 	.word	0x00000000
        /*0458*/ 	.short	0x010a
        /*045a*/ 	.byte	0x3f
	.zero		1


	//   ....[61]....
        /*045c*/ 	.word	0x00008df0
        /*0460*/ 	.word	0x00000006
        /*0464*/ 	.word	0x00000000
        /*0468*/ 	.short	0x010a
        /*046a*/ 	.byte	0x3f
	.zero		1


	//   ....[62]....
        /*046c*/ 	.word	0x00008e80
        /*0470*/ 	.word	0x00000009
        /*0474*/ 	.word	0x00000000
        /*0478*/ 	.short	0x010a
        /*047a*/ 	.byte	0x3f
	.zero		1


	//   ....[63]....
        /*047c*/ 	.word	0x00008f10
        /*0480*/ 	.word	0x00000006
        /*0484*/ 	.word	0x00000000
        /*0488*/ 	.short	0x010a
        /*048a*/ 	.byte	0x3f
	.zero		1


	//   ....[64]....
        /*048c*/ 	.word	0x00008fa0
        /*0490*/ 	.word	0x00000009
        /*0494*/ 	.word	0x00000000
        /*0498*/ 	.short	0x010a
        /*049a*/ 	.byte	0x3f
	.zero		1


	//   ....[65]....
        /*049c*/ 	.word	0x00009030
        /*04a0*/ 	.word	0x00000006
        /*04a4*/ 	.word	0x00000000
        /*04a8*/ 	.short	0x010a
        /*04aa*/ 	.byte	0x3f
	.zero		1


	//   ....[66]....
        /*04ac*/ 	.word	0x000090c0
        /*04b0*/ 	.word	0x00000009
        /*04b4*/ 	.word	0x00000000
        /*04b8*/ 	.short	0x010a
        /*04ba*/ 	.byte	0x3f
	.zero		1


	//   ....[67]....
        /*04bc*/ 	.word	0x00009150
        /*04c0*/ 	.word	0x00000006
        /*04c4*/ 	.word	0x00000000
        /*04c8*/ 	.short	0x010a
        /*04ca*/ 	.byte	0x3f
	.zero		1


	//   ....[68]....
        /*04cc*/ 	.word	0x000091e0
        /*04d0*/ 	.word	0x00000009
        /*04d4*/ 	.word	0x00000000
        /*04d8*/ 	.short	0x010a
        /*04da*/ 	.byte	0x3f
	.zero		1


	//   ....[69]....
        /*04dc*/ 	.word	0x00009270
        /*04e0*/ 	.word	0x00000006
        /*04e4*/ 	.word	0x00000000
        /*04e8*/ 	.short	0x010a
        /*04ea*/ 	.byte	0x3f
	.zero		1


	//   ....[70]....
        /*04ec*/ 	.word	0x00009300
        /*04f0*/ 	.word	0x00000009
        /*04f4*/ 	.word	0x00000000
        /*04f8*/ 	.short	0x010a
        /*04fa*/ 	.byte	0x3f
	.zero		1


	//   ....[71]....
        /*04fc*/ 	.word	0x00009390
        /*0500*/ 	.word	0x00000006
        /*0504*/ 	.word	0x00000000
        /*0508*/ 	.short	0x010a
        /*050a*/ 	.byte	0x3f
	.zero		1


	//   ....[72]....
        /*050c*/ 	.word	0x00009420
        /*0510*/ 	.word	0x00000009
        /*0514*/ 	.word	0x00000000
        /*0518*/ 	.short	0x010a
        /*051a*/ 	.byte	0x3f
	.zero		1


	//   ....[73]....
        /*051c*/ 	.word	0x000094b0
        /*0520*/ 	.word	0x00000006
        /*0524*/ 	.word	0x00000000
        /*0528*/ 	.short	0x010a
        /*052a*/ 	.byte	0x3f
	.zero		1


	//   ....[74]....
        /*052c*/ 	.word	0x00009540
        /*0530*/ 	.word	0x00000009
        /*0534*/ 	.word	0x00000000
        /*0538*/ 	.short	0x010a
        /*053a*/ 	.byte	0x3f
	.zero		1


	//   ....[75]....
        /*053c*/ 	.word	0x000095d0
        /*0540*/ 	.word	0x00000008
        /*0544*/ 	.word	0x00000000
        /*0548*/ 	.short	0x010a
        /*054a*/ 	.byte	0x3f
	.zero		1


	//   ....[76]....
        /*054c*/ 	.word	0x00009660
        /*0550*/ 	.word	0x0000000b
        /*0554*/ 	.word	0x00000000
        /*0558*/ 	.short	0x010a
        /*055a*/ 	.byte	0x3f
	.zero		1


	//   ....[77]....
        /*055c*/ 	.word	0x000096f0
        /*0560*/ 	.word	0x00000003
        /*0564*/ 	.word	0x00000000
        /*0568*/ 	.short	0x010a
        /*056a*/ 	.byte	0x3f
	.zero		1


	//   ....[78]....
        /*056c*/ 	.word	0x00009760
        /*0570*/ 	.word	0x00000017
        /*0574*/ 	.word	0xfffffff8
        /*0578*/ 	.short	0x010a
        /*057a*/ 	.byte	0x3f
	.zero		1


	//   ....[79]....
        /*057c*/ 	.word	0x000097c0
        /*0580*/ 	.word	0x000000cc
        /*0584*/ 	.word	0x00000000
        /*0588*/ 	.short	0x010a
        /*058a*/ 	.byte	0x3f
	.zero		1


	//   ....[80]....
        /*058c*/ 	.word	0x00009820
        /*0590*/ 	.word	0x00000018
        /*0594*/ 	.word	0x00000008
        /*0598*/ 	.short	0x010a
        /*059a*/ 	.byte	0x3f
	.zero		1


	//   ....[81]....
        /*059c*/ 	.word	0x000098f0
        /*05a0*/ 	.word	0x00000012
        /*05a4*/ 	.word	0x000000a8
        /*05a8*/ 	.short	0x010a
        /*05aa*/ 	.byte	0x3f
	.zero		1


	//   ....[82]....
        /*05ac*/ 	.word	0x000099d0
        /*05b0*/ 	.word	0x00000005
        /*05b4*/ 	.word	0x00000000
        /*05b8*/ 	.short	0x010a
        /*05ba*/ 	.byte	0x3f
	.zero		1


	//   ....[83]....
        /*05bc*/ 	.word	0x00009a20
        /*05c0*/ 	.word	0x00000007
        /*05c4*/ 	.word	0x00000000
        /*05c8*/ 	.short	0x010a
        /*05ca*/ 	.byte	0x3f
	.zero		1


	//   ....[84]....
        /*05cc*/ 	.word	0x00009a70
        /*05d0*/ 	.word	0x00000006
        /*05d4*/ 	.word	0x00000000
        /*05d8*/ 	.short	0x010a
        /*05da*/ 	.byte	0x3f
	.zero		1


	//   ....[85]....
        /*05dc*/ 	.word	0x00009ac0
        /*05e0*/ 	.word	0x00000009
        /*05e4*/ 	.word	0x00000000
        /*05e8*/ 	.short	0x010a
        /*05ea*/ 	.byte	0x3f
	.zero		1


	//   ....[86]....
        /*05ec*/ 	.word	0x00009b10
        /*05f0*/ 	.word	0x00000006
        /*05f4*/ 	.word	0x00000000
        /*05f8*/ 	.short	0x010a
        /*05fa*/ 	.byte	0x3f
	.zero		1


	//   ....[87]....
        /*05fc*/ 	.word	0x00009b60
        /*0600*/ 	.word	0x00000009
        /*0604*/ 	.word	0x00000000
        /*0608*/ 	.short	0x010a
        /*060a*/ 	.byte	0x3f
	.zero		1


	//   ....[88]....
        /*060c*/ 	.word	0x00009bb0
        /*0610*/ 	.word	0x00000006
        /*0614*/ 	.word	0x00000000
        /*0618*/ 	.short	0x010a
        /*061a*/ 	.byte	0x3f
	.zero		1


	//   ....[89]....
        /*061c*/ 	.word	0x00009c00
        /*0620*/ 	.word	0x00000009
        /*0624*/ 	.word	0x00000000
        /*0628*/ 	.short	0x010a
        /*062a*/ 	.byte	0x3f
	.zero		1


	//   ....[90]....
        /*062c*/ 	.word	0x00009c50
        /*0630*/ 	.word	0x00000006
        /*0634*/ 	.word	0x00000000
        /*0638*/ 	.short	0x010a
        /*063a*/ 	.byte	0x3f
	.zero		1


	//   ....[91]....
        /*063c*/ 	.word	0x00009ca0
        /*0640*/ 	.word	0x00000009
        /*0644*/ 	.word	0x00000000
        /*0648*/ 	.short	0x010a
        /*064a*/ 	.byte	0x3f
	.zero		1


	//   ....[92]....
        /*064c*/ 	.word	0x00009cf0
        /*0650*/ 	.word	0x00000006
        /*0654*/ 	.word	0x00000000
        /*0658*/ 	.short	0x010a
        /*065a*/ 	.byte	0x3f
	.zero		1


	//   ....[93]....
        /*065c*/ 	.word	0x00009d40
        /*0660*/ 	.word	0x00000009
        /*0664*/ 	.word	0x00000000
        /*0668*/ 	.short	0x010a
        /*066a*/ 	.byte	0x3f
	.zero		1


	//   ....[94]....
        /*066c*/ 	.word	0x00009d90
        /*0670*/ 	.word	0x00000006
        /*0674*/ 	.word	0x00000000
        /*0678*/ 	.short	0x010a
        /*067a*/ 	.byte	0x3f
	.zero		1


	//   ....[95]....
        /*067c*/ 	.word	0x00009de0
        /*0680*/ 	.word	0x00000009
        /*0684*/ 	.word	0x00000000
        /*0688*/ 	.short	0x010a
        /*068a*/ 	.byte	0x3f
	.zero		1


	//   ....[96]....
        /*068c*/ 	.word	0x00009e30
        /*0690*/ 	.word	0x00000006
        /*0694*/ 	.word	0x00000000
        /*0698*/ 	.short	0x010a
        /*069a*/ 	.byte	0x3f
	.zero		1


	//   ....[97]....
        /*069c*/ 	.word	0x00009e80
        /*06a0*/ 	.word	0x00000009
        /*06a4*/ 	.word	0x00000000
        /*06a8*/ 	.short	0x010a
        /*06aa*/ 	.byte	0x3f
	.zero		1


	//   ....[98]....
        /*06ac*/ 	.word	0x00009ed0
        /*06b0*/ 	.word	0x00000006
        /*06b4*/ 	.word	0x00000000
        /*06b8*/ 	.short	0x010a
        /*06ba*/ 	.byte	0x3f
	.zero		1


	//   ....[99]....
        /*06bc*/ 	.word	0x00009f20
        /*06c0*/ 	.word	0x00000009
        /*06c4*/ 	.word	0x00000000
        /*06c8*/ 	.short	0x010a
        /*06ca*/ 	.byte	0x3f
	.zero		1


	//   ....[100]....
        /*06cc*/ 	.word	0x00009f70
        /*06d0*/ 	.word	0x00000008
        /*06d4*/ 	.word	0x00000000
        /*06d8*/ 	.short	0x010a
        /*06da*/ 	.byte	0x3f
	.zero		1


	//   ....[101]....
        /*06dc*/ 	.word	0x00009fc0
        /*06e0*/ 	.word	0x0000000b
        /*06e4*/ 	.word	0x00000000
        /*06e8*/ 	.short	0x010a
        /*06ea*/ 	.byte	0x3f
	.zero		1


	//----- nvinfo : EIATTR_NUM_MBARRIERS
	.align		4
.L_28:
        /*06ec*/ 	.byte	0x03, 0x38
        /*06ee*/ 	.short	0x0030


	//----- nvinfo : EIATTR_EXIT_INSTR_OFFSETS
	.align		4
        /*06f0*/ 	.byte	0x04, 0x1c
        /*06f2*/ 	.short	(.L_30 - .L_29)


	//   ....[0]....
.L_29:
        /*06f4*/ 	.word	0x000013f0


	//   ....[1]....
        /*06f8*/ 	.word	0x00001450


	//   ....[2]....
        /*06fc*/ 	.word	0x00007d20


	//   ....[3]....
        /*0700*/ 	.word	0x00007d50


	//   ....[4]....
        /*0704*/ 	.word	0x00009740


	//----- nvinfo : EIATTR_MAX_THREADS
	.align		4
.L_30:
        /*0708*/ 	.byte	0x04, 0x05
        /*070a*/ 	.short	(.L_32 - .L_31)
.L_31:
        /*070c*/ 	.word	0x00000180
        /*0710*/ 	.word	0x00000001
        /*0714*/ 	.word	0x00000001


	//----- nvinfo : EIATTR_CRS_STACK_SIZE
	.align		4
.L_32:
        /*0718*/ 	.byte	0x04, 0x1e
        /*071a*/ 	.short	(.L_34 - .L_33)
.L_33:
        /*071c*/ 	.word	0x00000000


	//----- nvinfo : EIATTR_CBANK_PARAM_SIZE
	.align		4
.L_34:
        /*0720*/ 	.byte	0x03, 0x19
        /*0722*/ 	.short	0x0570


	//----- nvinfo : EIATTR_PARAM_CBANK
	.align		4
        /*0724*/ 	.byte	0x04, 0x0a
        /*0726*/ 	.short	(.L_36 - .L_35)
	.align		4
.L_35:
        /*0728*/ 	.word	index@(.nv.constant0._ZN7cutlass13device_kernelINS_4gemm6kernel13GemmUniversalIN4cute5tupleIJiiiiEEENS1_10collective13CollectiveMmaINS1_43MainloopSm90TmaGmmaWarpSpecializedSparseFP8ILi21ENS5_IJNS4_1CILi1EEESB_SB_EEENS1_32KernelTmaWarpSpecializedPingpongEEENS5_IJNSA_ILi64EEENSA_ILi128EEESF_EEENS_12float_e4m3_tENS5_IJNS4_6LayoutINS5_IJiNS5_IJNSA_ILi2EEEiEEEiEEENS5_IJlNS5_IJSB_SK_EEElEEEEENSJ_INS5_IJNS5_IJSF_iEEESQ_iEEENS5_IJNS5_IJSF_NSA_ILi4096EEEEEENS5_IJSB_lEEElEEEEEEEESI_NS5_IJlSB_lEEENS4_8TiledMMAINS4_8MMA_AtomIJNS4_4SM904GMMA6SPARSE32GMMA_64x128x64_F32E4M3E4M3_SS_TNILNS12_7ScaleInE1ELS15_1ELNS12_9SparseSelE0EEEEEENSJ_ISC_NS5_IJNSA_ILi0EEES19_S19_EEEEENS5_IJNS4_10UnderscoreES1C_S1C_EEEEENS4_13SM90_TMA_LOADENS4_14ComposedLayoutINS4_7SwizzleILi1ELi4ELi3EEENS4_25smem_sparse_ptr_flag_bitsILi2ELi8EEENSJ_INS5_IJNS5_IJSB_NSA_ILi8EEEEEENS5_IJSK_NSA_ILi32EEEEEEEEENS5_IJNS5_IJS19_SF_EEESN_EEEEEEEvNS4_8identityES1F_NS1G_INS1H_ILi2ELi4ELi3EEENS4_18smem_ptr_flag_bitsILi8EEENSJ_INS5_IJS1L_SF_EEENS5_IJSF_SB_EEEEEEEvS1U_EENS_8epilogue10collective6detail29Sm90TmaWarpSpecializedAdapterINS24_15DefaultEpilogueIfNS5_IJSB_llEEES28_NS23_6thread17LinearCombinationIfLi1EffLNS29_9ScaleType4KindE0ELNS_15FloatRoundStyleE2EfEENS1_15EpilogueDefaultEEEEEvvEEEEvNT_6ParamsE)
        /*072c*/ 	.short	0x0210
        /*072e*/ 	.short	0x0570


	//----- nvinfo : EIATTR_SW_WAR
	.align		4
.L_36:
        /*0730*/ 	.byte	0x04, 0x36
        /*0732*/ 	.short	(.L_38 - .L_37)
.L_37:
        /*0734*/ 	.word	0x00000008
.L_38:


//--------------------- .nv.callgraph             --------------------------
	.section	.nv.callgraph,"",@"SHT_CUDA_CALLGRAPH"
	.align	4
	.sectionentsize	8
	.align		4
        /*0000*/ 	.word	0x00000000
	.align		4
        /*0004*/ 	.word	0xffffffff
	.align		4
        /*0008*/ 	.word	0x00000000
	.align		4
        /*000c*/ 	.word	0xfffffffe
	.align		4
        /*0010*/ 	.word	0x00000000
	.align		4
        /*0014*/ 	.word	0xfffffffd
	.align		4
        /*0018*/ 	.word	0x00000000
	.align		4
        /*001c*/ 	.word	0xfffffffc


//--------------------- .nv.constant4             --------------------------
	.section	.nv.constant4,"a",@progbits
	.align	8
	.align		8
.nv.constant4:
        /*0000*/ 	.dword	_ZN39_INTERNAL_29c274d9_4_k_cu_7d452493_27934cuda3std3__45__cpo5beginE
	.align		8
        /*0008*/ 	.dword	_ZN39_INTERNAL_29c274d9_4_k_cu_7d452493_27934cuda3std3__45__cpo3endE
	.align		8
        /*0010*/ 	.dword	_ZN39_INTERNAL_29c274d9_4_k_cu_7d452493_27934cuda3std3__45__cpo6cbeginE
	.align		8
        /*0018*/ 	.dword	_ZN39_INTERNAL_29c274d9_4_k_cu_7d452493_27934cuda3std3__45__cpo4cendE
	.align		8
        /*0020*/ 	.dword	_ZN39_INTERNAL_29c274d9_4_k_cu_7d452493_27934cuda3std3__441_GLOBAL__N__29c274d9_4_k_cu_7d452493_27936ignoreE
	.align		8
        /*0028*/ 	.dword	_ZN39_INTERNAL_29c274d9_4_k_cu_7d452493_27934cuda3std3__419piecewise_constructE
	.align		8
        /*0030*/ 	.dword	_ZN39_INTERNAL_29c274d9_4_k_cu_7d452493_27934cuda3std3__48in_placeE
	.align		8
        /*0038*/ 	.dword	_ZN39_INTERNAL_29c274d9_4_k_cu_7d452493_27934cuda3std6ranges3__45__cpo4swapE
	.align		8
        /*0040*/ 	.dword	_ZN39_INTERNAL_29c274d9_4_k_cu_7d452493_27934cuda3std6ranges3__45__cpo9iter_moveE
	.align		8
        /*0048*/ 	.dword	_ZN39_INTERNAL_29c274d9_4_k_cu_7d452493_27934cute7productE
	.align		8
        /*0050*/ 	.dword	_ZN39_INTERNAL_29c274d9_4_k_cu_7d452493_27934cute1_E


//--------------------- .text._ZN7cutlass13device_kernelINS_4gemm6kernel13GemmUniversalIN4cute5tupleIJiiiiEEENS1_10collective13CollectiveMmaINS1_43MainloopSm90TmaGmmaWarpSpecializedSparseFP8ILi21ENS5_IJNS4_1CILi1EEESB_SB_EEENS1_32KernelTmaWarpSpecializedPingpongEEENS5_IJNSA_ILi64EEENSA_ILi128EEESF_EEENS_12float_e4m3_tENS5_IJNS4_6LayoutINS5_IJiNS5_IJNSA_ILi2EEEiEEEiEEENS5_IJlNS5_IJSB_SK_EEElEEEEENSJ_INS5_IJNS5_IJSF_iEEESQ_iEEENS5_IJNS5_IJSF_NSA_ILi4096EEEEEENS5_IJSB_lEEElEEEEEEEESI_NS5_IJlSB_lEEENS4_8TiledMMAINS4_8MMA_AtomIJNS4_4SM904GMMA6SPARSE32GMMA_64x128x64_F32E4M3E4M3_SS_TNILNS12_7ScaleInE1ELS15_1ELNS12_9SparseSelE0EEEEEENSJ_ISC_NS5_IJNSA_ILi0EEES19_S19_EEEEENS5_IJNS4_10UnderscoreES1C_S1C_EEEEENS4_13SM90_TMA_LOADENS4_14ComposedLayoutINS4_7SwizzleILi1ELi4ELi3EEENS4_25smem_sparse_ptr_flag_bitsILi2ELi8EEENSJ_INS5_IJNS5_IJSB_NSA_ILi8EEEEEENS5_IJSK_NSA_ILi32EEEEEEEEENS5_IJNS5_IJS19_SF_EEESN_EEEEEEEvNS4_8identityES1F_NS1G_INS1H_ILi2ELi4ELi3EEENS4_18smem_ptr_flag_bitsILi8EEENSJ_INS5_IJS1L_SF_EEENS5_IJSF_SB_EEEEEEEvS1U_EENS_8epilogue10collective6detail29Sm90TmaWarpSpecializedAdapterINS24_15DefaultEpilogueIfNS5_IJSB_llEEES28_NS23_6thread17LinearCombinationIfLi1EffLNS29_9ScaleType4KindE0ELNS_15FloatRoundStyleE2EfEENS1_15EpilogueDefaultEEEEEvvEEEEvNT_6ParamsE --------------------------
	.section	.text._ZN7cutlass13device_kernelINS_4gemm6kernel13GemmUniversalIN4cute5tupleIJiiiiEEENS1_10collective13CollectiveMmaINS1_43MainloopSm90TmaGmmaWarpSpecializedSparseFP8ILi21ENS5_IJNS4_1CILi1EEESB_SB_EEENS1_32KernelTmaWarpSpecializedPingpongEEENS5_IJNSA_ILi64EEENSA_ILi128EEESF_EEENS_12float_e4m3_tENS5_IJNS4_6LayoutINS5_IJiNS5_IJNSA_ILi2EEEiEEEiEEENS5_IJlNS5_IJSB_SK_EEElEEEEENSJ_INS5_IJNS5_IJSF_iEEESQ_iEEENS5_IJNS5_IJSF_NSA_ILi4096EEEEEENS5_IJSB_lEEElEEEEEEEESI_NS5_IJlSB_lEEENS4_8TiledMMAINS4_8MMA_AtomIJNS4_4SM904GMMA6SPARSE32GMMA_64x128x64_F32E4M3E4M3_SS_TNILNS12_7ScaleInE1ELS15_1ELNS12_9SparseSelE0EEEEEENSJ_ISC_NS5_IJNSA_ILi0EEES19_S19_EEEEENS5_IJNS4_10UnderscoreES1C_S1C_EEEEENS4_13SM90_TMA_LOADENS4_14ComposedLayoutINS4_7SwizzleILi1ELi4ELi3EEENS4_25smem_sparse_ptr_flag_bitsILi2ELi8EEENSJ_INS5_IJNS5_IJSB_NSA_ILi8EEEEEENS5_IJSK_NSA_ILi32EEEEEEEEENS5_IJNS5_IJS19_SF_EEESN_EEEEEEEvNS4_8identityES1F_NS1G_INS1H_ILi2ELi4ELi3EEENS4_18smem_ptr_flag_bitsILi8EEENSJ_INS5_IJS1L_SF_EEENS5_IJSF_SB_EEEEEEEvS1U_EENS_8epilogue10collective6detail29Sm90TmaWarpSpecializedAdapterINS24_15DefaultEpilogueIfNS5_IJSB_llEEES28_NS23_6thread17LinearCombinationIfLi1EffLNS29_9ScaleType4KindE0ELNS_15FloatRoundStyleE2EfEENS1_15EpilogueDefaultEEEEEvvEEEEvNT_6ParamsE,"ax",@progbits
	.align	128
.text._ZN7cutlass13device_kernelINS_4gemm6kernel13GemmUniversalIN4cute5tupleIJiiiiEEENS1_10collective13CollectiveMmaINS1_43MainloopSm90TmaGmmaWarpSpecializedSparseFP8ILi21ENS5_IJNS4_1CILi1EEESB_SB_EEENS1_32KernelTmaWarpSpecializedPingpongEEENS5_IJNSA_ILi64EEENSA_ILi128EEESF_EEENS_12float_e4m3_tENS5_IJNS4_6LayoutINS5_IJiNS5_IJNSA_ILi2EEEiEEEiEEENS5_IJlNS5_IJSB_SK_EEElEEEEENSJ_INS5_IJNS5_IJSF_iEEESQ_iEEENS5_IJNS5_IJSF_NSA_ILi4096EEEEEENS5_IJSB_lEEElEEEEEEEESI_NS5_IJlSB_lEEENS4_8TiledMMAINS4_8MMA_AtomIJNS4_4SM904GMMA6SPARSE32GMMA_64x128x64_F32E4M3E4M3_SS_TNILNS12_7ScaleInE1ELS15_1ELNS12_9SparseSelE0EEEEEENSJ_ISC_NS5_IJNSA_ILi0EEES19_S19_EEEEENS5_IJNS4_10UnderscoreES1C_S1C_EEEEENS4_13SM90_TMA_LOADENS4_14ComposedLayoutINS4_7SwizzleILi1ELi4ELi3EEENS4_25smem_sparse_ptr_flag_bitsILi2ELi8EEENSJ_INS5_IJNS5_IJSB_NSA_ILi8EEEEEENS5_IJSK_NSA_ILi32EEEEEEEEENS5_IJNS5_IJS19_SF_EEESN_EEEEEEEvNS4_8identityES1F_NS1G_INS1H_ILi2ELi4ELi3EEENS4_18smem_ptr_flag_bitsILi8EEENSJ_INS5_IJS1L_SF_EEENS5_IJSF_SB_EEEEEEEvS1U_EENS_8epilogue10collective6detail29Sm90TmaWarpSpecializedAdapterINS24_15DefaultEpilogueIfNS5_IJSB_llEEES28_NS23_6thread17LinearCombinationIfLi1EffLNS29_9ScaleType4KindE0ELNS_15FloatRoundStyleE2EfEENS1_15EpilogueDefaultEEEEEvvEEEEvNT_6ParamsE:
        .type           _ZN7cutlass13device_kernelINS_4gemm6kernel13GemmUniversalIN4cute5tupleIJiiiiEEENS1_10collective13CollectiveMmaINS1_43MainloopSm90TmaGmmaWarpSpecializedSparseFP8ILi21ENS5_IJNS4_1CILi1EEESB_SB_EEENS1_32KernelTmaWarpSpecializedPingpongEEENS5_IJNSA_ILi64EEENSA_ILi128EEESF_EEENS_12float_e4m3_tENS5_IJNS4_6LayoutINS5_IJiNS5_IJNSA_ILi2EEEiEEEiEEENS5_IJlNS5_IJSB_SK_EEElEEEEENSJ_INS5_IJNS5_IJSF_iEEESQ_iEEENS5_IJNS5_IJSF_NSA_ILi4096EEEEEENS5_IJSB_lEEElEEEEEEEESI_NS5_IJlSB_lEEENS4_8TiledMMAINS4_8MMA_AtomIJNS4_4SM904GMMA6SPARSE32GMMA_64x128x64_F32E4M3E4M3_SS_TNILNS12_7ScaleInE1ELS15_1ELNS12_9SparseSelE0EEEEEENSJ_ISC_NS5_IJNSA_ILi0EEES19_S19_EEEEENS5_IJNS4_10UnderscoreES1C_S1C_EEEEENS4_13SM90_TMA_LOADENS4_14ComposedLayoutINS4_7SwizzleILi1ELi4ELi3EEENS4_25smem_sparse_ptr_flag_bitsILi2ELi8EEENSJ_INS5_IJNS5_IJSB_NSA_ILi8EEEEEENS5_IJSK_NSA_ILi32EEEEEEEEENS5_IJNS5_IJS19_SF_EEESN_EEEEEEEvNS4_8identityES1F_NS1G_INS1H_ILi2ELi4ELi3EEENS4_18smem_ptr_flag_bitsILi8EEENSJ_INS5_IJS1L_SF_EEENS5_IJSF_SB_EEEEEEEvS1U_EENS_8epilogue10collective6detail29Sm90TmaWarpSpecializedAdapterINS24_15DefaultEpilogueIfNS5_IJSB_llEEES28_NS23_6thread17LinearCombinationIfLi1EffLNS29_9ScaleType4KindE0ELNS_15FloatRoundStyleE2EfEENS1_15EpilogueDefaultEEEEEvvEEEEvNT_6ParamsE,@function
        .size           _ZN7cutlass13device_kernelINS_4gemm6kernel13GemmUniversalIN4cute5tupleIJiiiiEEENS1_10collective13CollectiveMmaINS1_43MainloopSm90TmaGmmaWarpSpecializedSparseFP8ILi21ENS5_IJNS4_1CILi1EEESB_SB_EEENS1_32KernelTmaWarpSpecializedPingpongEEENS5_IJNSA_ILi64EEENSA_ILi128EEESF_EEENS_12float_e4m3_tENS5_IJNS4_6LayoutINS5_IJiNS5_IJNSA_ILi2EEEiEEEiEEENS5_IJlNS5_IJSB_SK_EEElEEEEENSJ_INS5_IJNS5_IJSF_iEEESQ_iEEENS5_IJNS5_IJSF_NSA_ILi4096EEEEEENS5_IJSB_lEEElEEEEEEEESI_NS5_IJlSB_lEEENS4_8TiledMMAINS4_8MMA_AtomIJNS4_4SM904GMMA6SPARSE32GMMA_64x128x64_F32E4M3E4M3_SS_TNILNS12_7ScaleInE1ELS15_1ELNS12_9SparseSelE0EEEEEENSJ_ISC_NS5_IJNSA_ILi0EEES19_S19_EEEEENS5_IJNS4_10UnderscoreES1C_S1C_EEEEENS4_13SM90_TMA_LOADENS4_14ComposedLayoutINS4_7SwizzleILi1ELi4ELi3EEENS4_25smem_sparse_ptr_flag_bitsILi2ELi8EEENSJ_INS5_IJNS5_IJSB_NSA_ILi8EEEEEENS5_IJSK_NSA_ILi32EEEEEEEEENS5_IJNS5_IJS19_SF_EEESN_EEEEEEEvNS4_8identityES1F_NS1G_INS1H_ILi2ELi4ELi3EEENS4_18smem_ptr_flag_bitsILi8EEENSJ_INS5_IJS1L_SF_EEENS5_IJSF_SB_EEEEEEEvS1U_EENS_8epilogue10collective6detail29Sm90TmaWarpSpecializedAdapterINS24_15DefaultEpilogueIfNS5_IJSB_llEEES28_NS23_6thread17LinearCombinationIfLi1EffLNS29_9ScaleType4KindE0ELNS_15FloatRoundStyleE2EfEENS1_15EpilogueDefaultEEEEEvvEEEEvNT_6ParamsE,(.L_x_225 - _ZN7cutlass13device_kernelINS_4gemm6kernel13GemmUniversalIN4cute5tupleIJiiiiEEENS1_10collective13CollectiveMmaINS1_43MainloopSm90TmaGmmaWarpSpecializedSparseFP8ILi21ENS5_IJNS4_1CILi1EEESB_SB_EEENS1_32KernelTmaWarpSpecializedPingpongEEENS5_IJNSA_ILi64EEENSA_ILi128EEESF_EEENS_12float_e4m3_tENS5_IJNS4_6LayoutINS5_IJiNS5_IJNSA_ILi2EEEiEEEiEEENS5_IJlNS5_IJSB_SK_EEElEEEEENSJ_INS5_IJNS5_IJSF_iEEESQ_iEEENS5_IJNS5_IJSF_NSA_ILi4096EEEEEENS5_IJSB_lEEElEEEEEEEESI_NS5_IJlSB_lEEENS4_8TiledMMAINS4_8MMA_AtomIJNS4_4SM904GMMA6SPARSE32GMMA_64x128x64_F32E4M3E4M3_SS_TNILNS12_7ScaleInE1ELS15_1ELNS12_9SparseSelE0EEEEEENSJ_ISC_NS5_IJNSA_ILi0EEES19_S19_EEEEENS5_IJNS4_10UnderscoreES1C_S1C_EEEEENS4_13SM90_TMA_LOADENS4_14ComposedLayoutINS4_7SwizzleILi1ELi4ELi3EEENS4_25smem_sparse_ptr_flag_bitsILi2ELi8EEENSJ_INS5_IJNS5_IJSB_NSA_ILi8EEEEEENS5_IJSK_NSA_ILi32EEEEEEEEENS5_IJNS5_IJS19_SF_EEESN_EEEEEEEvNS4_8identityES1F_NS1G_INS1H_ILi2ELi4ELi3EEENS4_18smem_ptr_flag_bitsILi8EEENSJ_INS5_IJS1L_SF_EEENS5_IJSF_SB_EEEEEEEvS1U_EENS_8epilogue10collective6detail29Sm90TmaWarpSpecializedAdapterINS24_15DefaultEpilogueIfNS5_IJSB_llEEES28_NS23_6thread17LinearCombinationIfLi1EffLNS29_9ScaleType4KindE0ELNS_15FloatRoundStyleE2EfEENS1_15EpilogueDefaultEEEEEvvEEEEvNT_6ParamsE)
        .other          _ZN7cutlass13device_kernelINS_4gemm6kernel13GemmUniversalIN4cute5tupleIJiiiiEEENS1_10collective13CollectiveMmaINS1_43MainloopSm90TmaGmmaWarpSpecializedSparseFP8ILi21ENS5_IJNS4_1CILi1EEESB_SB_EEENS1_32KernelTmaWarpSpecializedPingpongEEENS5_IJNSA_ILi64EEENSA_ILi128EEESF_EEENS_12float_e4m3_tENS5_IJNS4_6LayoutINS5_IJiNS5_IJNSA_ILi2EEEiEEEiEEENS5_IJlNS5_IJSB_SK_EEElEEEEENSJ_INS5_IJNS5_IJSF_iEEESQ_iEEENS5_IJNS5_IJSF_NSA_ILi4096EEEEEENS5_IJSB_lEEElEEEEEEEESI_NS5_IJlSB_lEEENS4_8TiledMMAINS4_8MMA_AtomIJNS4_4SM904GMMA6SPARSE32GMMA_64x128x64_F32E4M3E4M3_SS_TNILNS12_7ScaleInE1ELS15_1ELNS12_9SparseSelE0EEEEEENSJ_ISC_NS5_IJNSA_ILi0EEES19_S19_EEEEENS5_IJNS4_10UnderscoreES1C_S1C_EEEEENS4_13SM90_TMA_LOADENS4_14ComposedLayoutINS4_7SwizzleILi1ELi4ELi3EEENS4_25smem_sparse_ptr_flag_bitsILi2ELi8EEENSJ_INS5_IJNS5_IJSB_NSA_ILi8EEEEEENS5_IJSK_NSA_ILi32EEEEEEEEENS5_IJNS5_IJS19_SF_EEESN_EEEEEEEvNS4_8identityES1F_NS1G_INS1H_ILi2ELi4ELi3EEENS4_18smem_ptr_flag_bitsILi8EEENSJ_INS5_IJS1L_SF_EEENS5_IJSF_SB_EEEEEEEvS1U_EENS_8epilogue10collective6detail29Sm90TmaWarpSpecializedAdapterINS24_15DefaultEpilogueIfNS5_IJSB_llEEES28_NS23_6thread17LinearCombinationIfLi1EffLNS29_9ScaleType4KindE0ELNS_15FloatRoundStyleE2EfEENS1_15EpilogueDefaultEEEEEvvEEEEvNT_6ParamsE,@"STO_CUDA_ENTRY STV_DEFAULT"
_ZN7cutlass13device_kernelINS_4gemm6kernel13GemmUniversalIN4cute5tupleIJiiiiEEENS1_10collective13CollectiveMmaINS1_43MainloopSm90TmaGmmaWarpSpecializedSparseFP8ILi21ENS5_IJNS4_1CILi1EEESB_SB_EEENS1_32KernelTmaWarpSpecializedPingpongEEENS5_IJNSA_ILi64EEENSA_ILi128EEESF_EEENS_12float_e4m3_tENS5_IJNS4_6LayoutINS5_IJiNS5_IJNSA_ILi2EEEiEEEiEEENS5_IJlNS5_IJSB_SK_EEElEEEEENSJ_INS5_IJNS5_IJSF_iEEESQ_iEEENS5_IJNS5_IJSF_NSA_ILi4096EEEEEENS5_IJSB_lEEElEEEEEEEESI_NS5_IJlSB_lEEENS4_8TiledMMAINS4_8MMA_AtomIJNS4_4SM904GMMA6SPARSE32GMMA_64x128x64_F32E4M3E4M3_SS_TNILNS12_7ScaleInE1ELS15_1ELNS12_9SparseSelE0EEEEEENSJ_ISC_NS5_IJNSA_ILi0EEES19_S19_EEEEENS5_IJNS4_10UnderscoreES1C_S1C_EEEEENS4_13SM90_TMA_LOADENS4_14ComposedLayoutINS4_7SwizzleILi1ELi4ELi3EEENS4_25smem_sparse_ptr_flag_bitsILi2ELi8EEENSJ_INS5_IJNS5_IJSB_NSA_ILi8EEEEEENS5_IJSK_NSA_ILi32EEEEEEEEENS5_IJNS5_IJS19_SF_EEESN_EEEEEEEvNS4_8identityES1F_NS1G_INS1H_ILi2ELi4ELi3EEENS4_18smem_ptr_flag_bitsILi8EEENSJ_INS5_IJS1L_SF_EEENS5_IJSF_SB_EEEEEEEvS1U_EENS_8epilogue10collective6detail29Sm90TmaWarpSpecializedAdapterINS24_15DefaultEpilogueIfNS5_IJSB_llEEES28_NS23_6thread17LinearCombinationIfLi1EffLNS29_9ScaleType4KindE0ELNS_15FloatRoundStyleE2EfEENS1_15EpilogueDefaultEEEEEvvEEEEvNT_6ParamsE:
[----:B------:R-:W-:Y:S01]  /*0000*/  LDC R1, c[0x0][0x28] ;  /* 0x00000a00ff017b82 */ /* 0x000fe20000000800 */
[----:B------:R-:W0:Y:S01]  /*0010*/  S2R R10, SR_TID.X ;  /* 0x00000000000a7919 */ /* 0x000e220000002100 */
[----:B------:R-:W-:Y:S01]  /*0020*/  ELECT P0, URZ, PT ;  /* 0x00000000003f782f */ /* 0x000fe20003800000 */
[----:B------:R-:W-:Y:S01]  /*0030*/  BSSY B0, `(.L_x_0) ;  /* 0x0000012000007945 */ /* 0x000fe20003800000 */
[--C-:B0-----:R-:W-:Y:S02]  /*0040*/  SHF.R.U32.HI R0, RZ, 0x5, R10.reuse ;  /* 0x00000005ff007819 */ /* 0x101fe4000001160a */
[----:B------:R-:W-:-:S03]  /*0050*/  SHF.R.U32.HI R4, RZ, 0x7, R10 ;  /* 0x00000007ff047819 */ /* 0x000fc6000001160a */
[----:B------:R-:W0:Y:S04]  /*0060*/  SHFL.IDX PT, R2, R0, RZ, 0x1f ;  /* 0x00001fff00027589 */ /* 0x000e2800000e0000 */
[----:B------:R1:W2:Y:S01]  /*0070*/  SHFL.IDX PT, R5, R4, RZ, 0x1f ;  /* 0x00001fff04057589 */ /* 0x0002a200000e0000 */
[----:B0-----:R-:W-:-:S13]  /*0080*/  ISETP.NE.OR P0, PT, R2, RZ, !P0 ;  /* 0x000000ff0200720c */ /* 0x001fda0004705670 */
[----:B-12---:R-:W-:Y:S05]  /*0090*/  @P0 BRA `(.L_x_1) ;  /* 0x00000000002c0947 */ /* 0x006fea0003800000 */
[----:B------:R-:W-:Y:S02]  /*00a0*/  ULDC.64 UR4, c[0x0][0x198] ;  /* 0x0000660000047ab9 */ /* 0x000fe40000000a00 */
[----:B------:R-:W-:Y:S02]  /*00b0*/  UIADD3 UR6, UP0, UR4, 0xf0, URZ ;  /* 0x000000f004067890 */ /* 0x000fe4000ff1e03f */
[----:B------:R-:W-:Y:S02]  /*00c0*/  UIADD3 UR8, UP1, UR4, 0x1f0, URZ ;  /* 0x000001f004087890 */ /* 0x000fe4000ff3e03f */
[----:B------:R-:W-:Y:S02]  /*00d0*/  UIADD3 UR4, UP2, UR4, 0x2f0, URZ ;  /* 0x000002f004047890 */ /* 0x000fe4000ff5e03f */
[----:B------:R-:W-:Y:S02]  /*00e0*/  UIADD3.X UR7, URZ, UR5, URZ, UP0, !UPT ;  /* 0x000000053f077290 */ /* 0x000fe400087fe43f */
[----:B------:R-:W-:-:S02]  /*00f0*/  UIADD3.X UR9, URZ, UR5, URZ, UP1, !UPT ;  /* 0x000000053f097290 */ /* 0x000fc40008ffe43f */
[----:B------:R-:W-:-:S05]  /*0100*/  UIADD3.X UR5, URZ, UR5, URZ, UP2, !UPT ;  /* 0x000000053f057290 */ /* 0x000fca00097fe43f */
[----:B------:R0:W-:Y:S02]  /*0110*/  UTMACCTL.PF [UR6] ;  /* 0x00000000060079b9 */ /* 0x0001e40008040000 */
[----:B------:R0:W-:Y:S02]  /*0120*/  UTMACCTL.PF [UR8] ;  /* 0x00000000080079b9 */ /* 0x0001e40008040000 */
[----:B------:R0:W-:Y:S02]  /*0130*/  UTMACCTL.PF [UR4] ;  /* 0x00000000040079b9 */ /* 0x0001e40008040000 */
[----:B0-----:R-:W-:Y:S01]  /*0140*/  NOP ;  /* 0x0000000000007918 */ /* 0x001fe20000000000 */
.L_x_1:
[----:B------:R-:W-:Y:S05]  /*0150*/  BSYNC B0 ;  /* 0x0000000000007941 */ /* 0x000fea0003800000 */
.L_x_0:
[----:B------:R-:W0:Y:S02]  /*0160*/  SHFL.IDX PT, R3, R0, RZ, 0x1f ;  /* 0x00001fff00037589 */ /* 0x000e2400000e0000 */
[----:B0-----:R-:W-:-:S13]  /*0170*/  ISETP.NE.AND P0, PT, R3, RZ, PT ;  /* 0x000000ff0300720c */ /* 0x001fda0003f05270 */
[----:B------:R-:W-:Y:S05]  /*0180*/  @P0 BRA `(.L_x_2) ;  /* 0x0000000000ec0947 */ /* 0x000fea0003800000 */
[----:B------:R-:W-:Y:S01]  /*0190*/  ELECT P0, URZ, PT ;  /* 0x00000000003f782f */ /* 0x000fe20003800000 */
[----:B------:R-:W-:-:S12]  /*01a0*/  BSSY B0, `(.L_x_2) ;  /* 0x0000039000007945 */ /* 0x000fd80003800000 */
[----:B------:R-:W-:Y:S05]  /*01b0*/  @!P0 BRA `(.L_x_3) ;  /* 0x0000000000dc8947 */ /* 0x000fea0003800000 */
[----:B------:R-:W0:Y:S01]  /*01c0*/  S2UR UR8, SR_CgaCtaId ;  /* 0x00000000000879c3 */ /* 0x000e220000008800 */
[----:B------:R-:W-:Y:S01]  /*01d0*/  UMOV UR4, 0x400 ;  /* 0x0000040000047882 */ /* 0x000fe20000000000 */
[----:B------:R-:W-:Y:S01]  /*01e0*/  UMOV UR5, 0x1 ;  /* 0x0000000100057882 */ /* 0x000fe20000000000 */
[----:B------:R-:W-:Y:S02]  /*01f0*/  UMOV UR6, 0x80 ;  /* 0x0000008000067882 */ /* 0x000fe40000000000 */
[----:B------:R-:W-:-:S04]  /*0200*/  UIADD3 UR6, -UR6, 0x100000, URZ ;  /* 0x0010000006067890 */ /* 0x000fc8000fffe13f */
[----:B------:R-:W-:Y:S02]  /*0210*/  USHF.L.U32 UR7, UR6, 0xb, URZ ;  /* 0x0000000b06077899 */ /* 0x000fe4000800063f */
[----:B------:R-:W-:Y:S02]  /*0220*/  USHF.L.U32 UR6, UR6, 0x1, URZ ;  /* 0x0000000106067899 */ /* 0x000fe4000800063f */
[----:B0-----:R-:W-:Y:S02]  /*0230*/  ULEA UR8, UR8, UR4, 0x18 ;  /* 0x0000000408087291 */ /* 0x001fe4000f8ec03f */
[----:B------:R-:W-:-:S04]  /*0240*/  UIADD3 UR4, -UR5, 0x100000, URZ ;  /* 0x0010000005047890 */ /* 0x000fc8000fffe13f */
[----:B------:R-:W-:Y:S02]  /*0250*/  USHF.L.U32 UR5, UR4, 0xb, URZ ;  /* 0x0000000b04057899 */ /* 0x000fe4000800063f */
[----:B------:R-:W-:Y:S01]  /*0260*/  USHF.L.U32 UR4, UR4, 0x1, URZ ;  /* 0x0000000104047899 */ /* 0x000fe2000800063f */
[----:B------:R-:W0:Y:S11]  /*0270*/  FENCE.VIEW.ASYNC.S ;  /* 0x00000000000073c6 */ /* 0x000e360000000000 */
[----:B0-----:R0:W1:Y:S01]  /*0280*/  SYNCS.EXCH.64 URZ, [UR8], UR4 ;  /* 0x00000004083f75b2 */ /* 0x0010620008000100 */
[----:B------:R0:W2:Y:S01]  /*0290*/  SYNCS.EXCH.64 URZ, [UR8+0xa8], UR6 ;  /* 0x0000a806083f75b2 */ /* 0x0000a20008000100 */
[----:B------:R0:W3:Y:S01]  /*02a0*/  SYNCS.EXCH.64 URZ, [UR8+0x8], UR4 ;  /* 0x00000804083f75b2 */ /* 0x0000e20008000100 */
[----:B------:R0:W4:Y:S01]  /*02b0*/  SYNCS.EXCH.64 URZ, [UR8+0xb0], UR6 ;  /* 0x0000b006083f75b2 */ /* 0x0001220008000100 */
[----:B------:R0:W0:Y:S01]  /*02c0*/  SYNCS.EXCH.64 URZ, [UR8+0x10], UR4 ;  /* 0x00001004083f75b2 */ /* 0x0000220008000100 */
        /* <DEDUP_REMOVED lines=37> */
[----:B-1234-:R-:W-:Y:S01]  /*0520*/  NOP ;  /* 0x0000000000007918 */ /* 0x01efe20000000000 */
.L_x_3:
[----:B0-----:R-:W-:Y:S05]  /*0530*/  BSYNC B0 ;  /* 0x0000000000007941 */ /* 0x001fea0003800000 */
.L_x_2:
[----:B------:R-:W0:Y:S01]  /*0540*/  SHFL.IDX PT, R6, R0, RZ, 0x1f ;  /* 0x00001fff00067589 */ /* 0x000e2200000e0000 */
[----:B------:R-:W-:Y:S01]  /*0550*/  ELECT P0, URZ, PT ;  /* 0x00000000003f782f */ /* 0x000fe20003800000 */
[----:B------:R-:W-:Y:S01]  /*0560*/  NOP ;  /* 0x0000000000007918 */ /* 0x000fe20000000000 */
[----:B------:R-:W-:Y:S01]  /*0570*/  ELECT P1, URZ, PT ;  /* 0x00000000003f782f */ /* 0x000fe20003820000 */
[----:B------:R-:W1:Y:S01]  /*0580*/  SHFL.IDX PT, R3, R0, RZ, 0x1f ;  /* 0x00001fff00037589 */ /* 0x000e6200000e0000 */
[----:B------:R-:W-:Y:S01]  /*0590*/  UMOV UR4, 0x20 ;  /* 0x0000002000047882 */ /* 0x000fe20000000000 */
[----:B------:R-:W-:Y:S01]  /*05a0*/  UMOV UR11, 0x80 ;  /* 0x00000080000b7882 */ /* 0x000fe20000000000 */
[----:B------:R-:W-:Y:S01]  /*05b0*/  NOP ;  /* 0x0000000000007918 */ /* 0x000fe20000000000 */
[----:B------:R-:W2:Y:S01]  /*05c0*/  SHFL.IDX PT, R4, R4, RZ, 0x1f ;  /* 0x00001fff04047589 */ /* 0x000ea200000e0000 */
[C---:B------:R-:W-:Y:S01]  /*05d0*/  VIADD R33, R5.reuse, 0xffffffff ;  /* 0xffffffff05217836 */ /* 0x040fe20000000000 */
[----:B------:R-:W-:Y:S01]  /*05e0*/  ULDC.64 UR18, c[0x0][0x208] ;  /* 0x0000820000127ab9 */ /* 0x000fe20000000a00 */
[----:B------:R-:W-:-:S03]  /*05f0*/  ISETP.NE.AND P2, PT, R5, RZ, PT ;  /* 0x000000ff0500720c */ /* 0x000fc60003f45270 */
[----:B------:R-:W-:Y:S02]  /*0600*/  ISETP.GE.U32.AND P3, PT, R33, 0x2, PT ;  /* 0x000000022100780c */ /* 0x000fe40003f66070 */
[----:B0-----:R-:W-:Y:S02]  /*0610*/  ISETP.NE.OR P0, PT, R6, RZ, !P0 ;  /* 0x000000ff0600720c */ /* 0x001fe40004705670 */
[----:B-1----:R-:W-:Y:S02]  /*0620*/  ISETP.NE.OR P1, PT, R3, RZ, !P1 ;  /* 0x000000ff0300720c */ /* 0x002fe40004f25670 */
[----:B------:R-:W-:Y:S02]  /*0630*/  SHF.R.S32.HI R3, RZ, 0x1f, R2 ;  /* 0x0000001fff037819 */ /* 0x000fe40000011402 */
[----:B--2---:R-:W-:Y:S02]  /*0640*/  R2UR UR13, R4 ;  /* 0x00000000040d72ca */ /* 0x004fe400000e0000 */
[----:B------:R-:W-:-:S05]  /*0650*/  LEA.HI R3, R3, R2, RZ, 0x2 ;  /* 0x0000000203037211 */ /* 0x000fca00078f10ff */
[----:B------:R-:W-:Y:S01]  /*0660*/  VOTEU.ALL UP0, P0 ;  /* 0x00000000003f7886 */ /* 0x000fe20000000000 */
[----:B------:R-:W-:Y:S01]  /*0670*/  LOP3.LUT R3, R3, 0xfffffffc, RZ, 0xc0, !PT ;  /* 0xfffffffc03037812 */ /* 0x000fe200078ec0ff */
[----:B------:R-:W-:-:S03]  /*0680*/  VOTEU.ALL UP1, P1 ;  /* 0x00000000003f7886 */ /* 0x000fc60000820000 */
[----:B------:R-:W0:Y:S01]  /*0690*/  @!UP0 S2UR UR7, SR_CgaCtaId ;  /* 0x00000000000789c3 */ /* 0x000e220000008800 */
[----:B------:R-:W-:Y:S01]  /*06a0*/  @!UP0 UMOV UR6, 0x400 ;  /* 0x0000040000068882 */ /* 0x000fe20000000000 */
[----:B------:R-:W-:-:S04]  /*06b0*/  @!UP0 UIADD3 UR4, -UR4, 0x100000, URZ ;  /* 0x0010000004048890 */ /* 0x000fc8000fffe13f */
[----:B------:R-:W-:Y:S02]  /*06c0*/  @!UP0 USHF.L.U32 UR5, UR4, 0xb, URZ ;  /* 0x0000000b04058899 */ /* 0x000fe4000800063f */
[----:B------:R-:W-:Y:S01]  /*06d0*/  @!UP0 USHF.L.U32 UR4, UR4, 0x1, URZ ;  /* 0x0000000104048899 */ /* 0x000fe2000800063f */
[----:B------:R-:W-:Y:S01]  /*06e0*/  IMAD.IADD R20, R2, 0x1, -R3 ;  /* 0x0000000102147824 */ /* 0x000fe200078e0a03 */
[----:B------:R-:W-:Y:S01]  /*06f0*/  @!UP1 UMOV UR9, 0x400 ;  /* 0x0000040000099882 */ /* 0x000fe20000000000 */
[----:B------:R-:W-:Y:S01]  /*0700*/  VOTEU.ALL UP2, P1 ;  /* 0x00000000003f7886 */ /* 0x000fe20000840000 */
[----:B------:R-:W-:Y:S01]  /*0710*/  VOTEU.ALL UP3, P1 ;  /* 0x00000000003f7886 */ /* 0x000fe20000860000 */
[----:B------:R-:W-:Y:S01]  /*0720*/  VOTEU.ALL UP4, P1 ;  /* 0x00000000003f7886 */ /* 0x000fe20000880000 */
[----:B------:R-:W1:Y:S01]  /*0730*/  @!UP1 S2UR UR10, SR_CgaCtaId ;  /* 0x00000000000a99c3 */ /* 0x000e620000008800 */
[----:B------:R-:W-:Y:S01]  /*0740*/  VOTEU.ALL UP5, P1 ;  /* 0x00000000003f7886 */ /* 0x000fe200008a0000 */
[----:B------:R-:W-:-:S04]  /*0750*/  SHF.R.S32.HI R3, RZ, 0x1f, R10 ;  /* 0x0000001fff037819 */ /* 0x000fc8000001140a */
[----:B------:R-:W-:-:S04]  /*0760*/  LEA.HI R3, R3, R10, RZ, 0x7 ;  /* 0x0000000a03037211 */ /* 0x000fc800078f38ff */
[----:B------:R-:W-:-:S05]  /*0770*/  LOP3.LUT R3, R3, 0xffffff80, RZ, 0xc0, !PT ;  /* 0xffffff8003037812 */ /* 0x000fca00078ec0ff */
[----:B------:R-:W-:Y:S01]  /*0780*/  IMAD.IADD R11, R10, 0x1, -R3 ;  /* 0x000000010a0b7824 */ /* 0x000fe200078e0a03 */
[----:B0-----:R-:W-:Y:S02]  /*0790*/  @!UP0 ULEA UR8, UR7, UR6, 0x18 ;  /* 0x0000000607088291 */ /* 0x001fe4000f8ec03f */
[----:B------:R-:W-:-:S04]  /*07a0*/  @!UP1 UIADD3 UR6, -UR11, 0x100000, URZ ;  /* 0x001000000b069890 */ /* 0x000fc8000fffe13f */
[----:B------:R-:W-:Y:S02]  /*07b0*/  @!UP1 USHF.L.U32 UR7, UR6, 0xb, URZ ;  /* 0x0000000b06079899 */ /* 0x000fe4000800063f */
[----:B------:R-:W-:Y:S01]  /*07c0*/  @!UP1 USHF.L.U32 UR6, UR6, 0x1, URZ ;  /* 0x0000000106069899 */ /* 0x000fe2000800063f */
[----:B------:R-:W-:Y:S01]  /*07d0*/  VOTEU.ALL UP0, P0 ;  /* 0x00000000003f7886 */ /* 0x000fe20000000000 */
[----:B-1----:R-:W-:Y:S01]  /*07e0*/  @!UP1 ULEA UR9, UR10, UR9, 0x18 ;  /* 0x000000090a099291 */ /* 0x002fe2000f8ec03f */
[----:B------:R-:W-:Y:S02]  /*07f0*/  VOTEU.ALL UP1, P0 ;  /* 0x00000000003f7886 */ /* 0x000fe40000020000 */
[----:B------:R-:W-:Y:S01]  /*0800*/  ULDC.64 UR10, c[0x0][0x698] ;  /* 0x0001a600000a7ab9 */ /* 0x000fe20000000a00 */
[----:B------:R-:W-:Y:S01]  /*0810*/  ISETP.NE.AND P0, PT, R20, 0x3, PT ;  /* 0x000000031400780c */ /* 0x000fe20003f05270 */
[----:B------:R-:W0:Y:S02]  /*0820*/  FENCE.VIEW.ASYNC.S ;  /* 0x00000000000073c6 */ /* 0x000e240000000000 */
[----:B0-----:R0:W1:Y:S01]  /*0830*/  @!UP0 SYNCS.EXCH.64 URZ, [UR8+0x180], UR4 ;  /* 0x00018004083f85b2 */ /* 0x0010620008000100 */
[----:B------:R-:W-:-:S02]  /*0840*/  ISETP.NE.U32.AND P1, PT, RZ, UR10, PT ;  /* 0x0000000aff007c0c */ /* 0x000fc4000bf25070 */
[----:B------:R-:W-:Y:S02]  /*0850*/  ISETP.EQ.OR P0, PT, R20, RZ, !P0 ;  /* 0x000000ff1400720c */ /* 0x000fe40004702670 */
[----:B------:R-:W-:Y:S02]  /*0860*/  ISETP.NE.AND.EX P1, PT, RZ, UR11, PT, P1 ;  /* 0x0000000bff007c0c */ /* 0x000fe4000bf25310 */
[----:B------:R-:W-:-:S04]  /*0870*/  ISETP.EQ.AND P0, PT, R5, RZ, P0 ;  /* 0x000000ff0500720c */ /* 0x000fc80000702270 */
[----:B------:R-:W-:-:S04]  /*0880*/  SEL R7, RZ, 0x1, !P0 ;  /* 0x00000001ff077807 */ /* 0x000fc80004000000 */
[----:B------:R-:W-:Y:S01]  /*0890*/  SEL R7, R7, 0x2, P3 ;  /* 0x0000000207077807 */ /* 0x000fe20001800000 */
[----:B------:R0:W1:Y:S01]  /*08a0*/  @!UP1 SYNCS.EXCH.64 URZ, [UR8+0x188], UR4 ;  /* 0x00018804083f95b2 */ /* 0x0000620008000100 */
[----:B------:R-:W-:Y:S01]  /*08b0*/  NOP ;  /* 0x0000000000007918 */ /* 0x000fe20000000000 */
[----:B------:R0:W1:Y:S01]  /*08c0*/  @!UP2 SYNCS.EXCH.64 URZ, [UR9+0x160], UR6 ;  /* 0x00016006093fa5b2 */ /* 0x0000620008000100 */
[----:B------:R0:W1:Y:S01]  /*08d0*/  @!UP3 SYNCS.EXCH.64 URZ, [UR9+0x168], UR6 ;  /* 0x00016806093fb5b2 */ /* 0x0000620008000100 */
[----:B------:R0:W1:Y:S01]  /*08e0*/  @!UP4 SYNCS.EXCH.64 URZ, [UR9+0x170], UR6 ;  /* 0x00017006093fc5b2 */ /* 0x0000620008000100 */
[----:B------:R0:W1:Y:S01]  /*08f0*/  @!UP5 SYNCS.EXCH.64 URZ, [UR9+0x178], UR6 ;  /* 0x00017806093fd5b2 */ /* 0x0000620008000100 */
[----:B------:R-:W-:Y:S01]  /*0900*/  NOP ;  /* 0x0000000000007918 */ /* 0x000fe20000000000 */
[----:B-1----:R-:W-:Y:S06]  /*0910*/  BAR.SYNC.DEFER_BLOCKING 0x0 ;  /* 0x0000000000007b1d */ /* 0x002fec0000010000 */
[----:B0-----:R-:W-:Y:S05]  /*0920*/  @!P1 BRA `(.L_x_4) ;  /* 0x00000000001c9947 */ /* 0x001fea0003800000 */
[----:B------:R-:W0:Y:S02]  /*0930*/  LDC.64 R2, c[0x0][0x698] ;  /* 0x0001a600ff027b82 */ /* 0x000e240000000a00 */
[----:B0-----:R-:W2:Y:S02]  /*0940*/  LDG.E.64 R2, desc[UR18][R2.64] ;  /* 0x0000001202027981 */ /* 0x001ea4000c1e1b00 */
[----:B--2---:R-:W-:-:S04]  /*0950*/  ISETP.NE.U32.AND P0, PT, R2, RZ, PT ;  /* 0x000000ff0200720c */ /* 0x004fc80003f05070 */
[----:B------:R-:W-:-:S13]  /*0960*/  ISETP.NE.AND.EX P0, PT, R3, RZ, PT, P0 ;  /* 0x000000ff0300720c */ /* 0x000fda0003f05300 */
[----:B------:R-:W-:Y:S05]  /*0970*/  @!P0 BRA `(.L_x_4) ;  /* 0x0000000000088947 */ /* 0x000fea0003800000 */
[----:B------:R2:W5:Y:S01]  /*0980*/  LD.E R13, desc[UR18][R2.64] ;  /* 0x00000012020d7980 */ /* 0x000562000c101900 */
[----:B------:R-:W-:Y:S05]  /*0990*/  BRA `(.L_x_5) ;  /* 0x0000000000207947 */ /* 0x000fea0003800000 */
.L_x_4:
[----:B------:R-:W-:Y:S02]  /*09a0*/  ULDC.64 UR4, c[0x0][0x688] ;  /* 0x0001a20000047ab9 */ /* 0x000fe40000000a00 */
[----:B------:R-:W-:-:S04]  /*09b0*/  ISETP.NE.U32.AND P0, PT, RZ, UR4, PT ;  /* 0x00000004ff007c0c */ /* 0x000fc8000bf05070 */
[----:B------:R-:W-:-:S13]  /*09c0*/  ISETP.NE.AND.EX P0, PT, RZ, UR5, PT, P0 ;  /* 0x00000005ff007c0c */ /* 0x000fda000bf05300 */
[----:B------:R-:W-:Y:S05]  /*09d0*/  @!P0 BRA `(.L_x_6) ;  /* 0x00000000000c8947 */ /* 0x000fea0003800000 */
[----:B------:R-:W0:Y:S02]  /*09e0*/  LDC.64 R2, c[0x0][0x688] ;  /* 0x0001a200ff027b82 */ /* 0x000e240000000a00 */
[----:B0-----:R0:W5:Y:S01]  /*09f0*/  LDG.E R13, desc[UR18][R2.64] ;  /* 0x00000012020d7981 */ /* 0x001162000c1e1900 */
[----:B------:R-:W-:Y:S05]  /*0a00*/  BRA `(.L_x_5) ;  /* 0x0000000000047947 */ /* 0x000fea0003800000 */
.L_x_6:
[----:B------:R-:W1:Y:S02]  /*0a10*/  LDC R13, c[0x0][0x680] ;  /* 0x0001a000ff0d7b82 */ /* 0x000e640000000800 */
.L_x_5:
[----:B------:R-:W-:Y:S02]  /*0a20*/  ULDC.64 UR4, c[0x0][0x6a0] ;  /* 0x0001a80000047ab9 */ /* 0x000fe40000000a00 */
[----:B------:R-:W-:-:S04]  /*0a30*/  ISETP.NE.U32.AND P0, PT, RZ, UR4, PT ;  /* 0x00000004ff007c0c */ /* 0x000fc8000bf05070 */
[----:B------:R-:W-:-:S13]  /*0a40*/  ISETP.NE.AND.EX P0, PT, RZ, UR5, PT, P0 ;  /* 0x00000005ff007c0c */ /* 0x000fda000bf05300 */
[----:B------:R-:W-:Y:S05]  /*0a50*/  @!P0 BRA `(.L_x_7) ;  /* 0x00000000001c8947 */ /* 0x000fea0003800000 */
[----:B0-2---:R-:W0:Y:S02]  /*0a60*/  LDC.64 R2, c[0x0][0x6a0] ;  /* 0x0001a800ff027b82 */ /* 0x005e240000000a00 */
[----:B0-----:R-:W2:Y:S02]  /*0a70*/  LDG.E.64 R2, desc[UR18][R2.64] ;  /* 0x0000001202027981 */ /* 0x001ea4000c1e1b00 */
[----:B--2---:R-:W-:-:S04]  /*0a80*/  ISETP.NE.U32.AND P0, PT, R2, RZ, PT ;  /* 0x000000ff0200720c */ /* 0x004fc80003f05070 */
[----:B------:R-:W-:-:S13]  /*0a90*/  ISETP.NE.AND.EX P0, PT, R3, RZ, PT, P0 ;  /* 0x000000ff0300720c */ /* 0x000fda0003f05300 */
[----:B------:R-:W-:Y:S05]  /*0aa0*/  @!P0 BRA `(.L_x_7) ;  /* 0x0000000000088947 */ /* 0x000fea0003800000 */
[----:B------:R0:W5:Y:S01]  /*0ab0*/  LD.E R12, desc[UR18][R2.64] ;  /* 0x00000012020c7980 */ /* 0x000162000c101900 */
[----:B------:R-:W-:Y:S05]  /*0ac0*/  BRA `(.L_x_8) ;  /* 0x0000000000207947 */ /* 0x000fea0003800000 */
.L_x_7:
[----:B------:R-:W-:Y:S02]  /*0ad0*/  ULDC.64 UR4, c[0x0][0x690] ;  /* 0x0001a40000047ab9 */ /* 0x000fe40000000a00 */
[----:B------:R-:W-:-:S04]  /*0ae0*/  ISETP.NE.U32.AND P0, PT, RZ, UR4, PT ;  /* 0x00000004ff007c0c */ /* 0x000fc8000bf05070 */
[----:B------:R-:W-:-:S13]  /*0af0*/  ISETP.NE.AND.EX P0, PT, RZ, UR5, PT, P0 ;  /* 0x00000005ff007c0c */ /* 0x000fda000bf05300 */
[----:B------:R-:W-:Y:S05]  /*0b00*/  @!P0 BRA `(.L_x_9) ;  /* 0x00000000000c8947 */ /* 0x000fea0003800000 */
[----:B0-2---:R-:W0:Y:S02]  /*0b10*/  LDC.64 R2, c[0x0][0x690] ;  /* 0x0001a400ff027b82 */ /* 0x005e240000000a00 */
[----:B0-----:R4:W5:Y:S01]  /*0b20*/  LDG.E R12, desc[UR18][R2.64] ;  /* 0x00000012020c7981 */ /* 0x001962000c1e1900 */
[----:B------:R-:W-:Y:S05]  /*0b30*/  BRA `(.L_x_8) ;  /* 0x0000000000047947 */ /* 0x000fea0003800000 */
.L_x_9:
[----:B------:R-:W3:Y:S02]  /*0b40*/  LDC R12, c[0x0][0x684] ;  /* 0x0001a100ff0c7b82 */ /* 0x000ee40000000800 */
.L_x_8:
[----:B------:R-:W1:Y:S01]  /*0b50*/  LDC R0, c[0x0][0x75c] ;  /* 0x0001d700ff007b82 */ /* 0x000e620000000800 */
[----:B------:R-:W0:Y:S01]  /*0b60*/  S2R R21, SR_CTAID.Y ;  /* 0x0000000000157919 */ /* 0x000e220000002600 */
[----:B------:R-:W-:Y:S01]  /*0b70*/  ULDC UR8, c[0x0][0x604] ;  /* 0x0001810000087ab9 */ /* 0x000fe20000000800 */
[----:B------:R-:W-:Y:S01]  /*0b80*/  ISETP.NE.AND P0, PT, R5, 0x2, PT ;  /* 0x000000020500780c */ /* 0x000fe20003f05270 */
[----:B------:R-:W-:Y:S01]  /*0b90*/  UIADD3 UR8, UR8, 0x1f, URZ ;  /* 0x0000001f08087890 */ /* 0x000fe2000fffe03f */
[----:B------:R-:W3:Y:S01]  /*0ba0*/  S2R R14, SR_CTAID.X ;  /* 0x00000000000e7919 */ /* 0x000ee20000002500 */
[----:B------:R-:W-:Y:S01]  /*0bb0*/  UMOV UR5, URZ ;  /* 0x0000003f00057c82 */ /* 0x000fe20008000000 */
[----:B------:R-:W-:Y:S01]  /*0bc0*/  UMOV UR4, URZ ;  /* 0x0000003f00047c82 */ /* 0x000fe20008000000 */
[----:B------:R-:W-:-:S04]  /*0bd0*/  USHF.R.S32.HI UR9, URZ, 0x1f, UR8 ;  /* 0x0000001f3f097899 */ /* 0x000fc80008011408 */
[----:B------:R-:W-:-:S04]  /*0be0*/  ULEA.HI UR9, UR9, UR8, URZ, 0x5 ;  /* 0x0000000809097291 */ /* 0x000fc8000f8f283f */
[----:B------:R-:W-:Y:S01]  /*0bf0*/  USHF.R.S32.HI UR14, URZ, 0x5, UR9 ;  /* 0x000000053f0e7899 */ /* 0x000fe20008011409 */
[----:B-1----:R-:W-:-:S13]  /*0c00*/  ISETP.NE.AND P3, PT, R0, 0x1, PT ;  /* 0x000000010000780c */ /* 0x002fda0003f65270 */
[----:B------:R-:W3:Y:S01]  /*0c10*/  @P3 LDC R15, c[0x0][0x10] ;  /* 0x00000400ff0f3b82 */ /* 0x000ee20000000800 */
[----:B0-2-4-:R-:W-:Y:S02]  /*0c20*/  @P3 IMAD.MOV.U32 R2, RZ, RZ, R21 ;  /* 0x000000ffff023224 */ /* 0x015fe400078e0015 */
[----:B------:R-:W-:Y:S02]  /*0c30*/  @P3 IMAD.MOV.U32 R3, RZ, RZ, RZ ;  /* 0x000000ffff033224 */ /* 0x000fe400078e00ff */
[----:B------:R-:W-:-:S03]  /*0c40*/  @P3 IMAD.MOV.U32 R5, RZ, RZ, RZ ;  /* 0x000000ffff053224 */ /* 0x000fc600078e00ff */
[----:B------:R-:W0:Y:S01]  /*0c50*/  @!P3 LDC R9, c[0x0][0xc] ;  /* 0x00000300ff09bb82 */ /* 0x000e220000000800 */
[----:B------:R-:W-:Y:S01]  /*0c60*/  ULDC UR6, c[0x0][0xc] ;  /* 0x0000030000067ab9 */ /* 0x000fe20000000800 */
[----:B------:R-:W-:Y:S02]  /*0c70*/  ULDC UR7, c[0x0][0x10] ;  /* 0x0000040000077ab9 */ /* 0x000fe40000000800 */
[----:B------:R-:W-:-:S04]  /*0c80*/  UIMAD.WIDE.U32 UR6, UR6, UR7, URZ ;  /* 0x00000007060672a5 */ /* 0x000fc8000f8e003f */
[----:B------:R-:W1:Y:S01]  /*0c90*/  LDC R8, c[0x0][0x14] ;  /* 0x00000500ff087b82 */ /* 0x000e620000000800 */
[----:B---3--:R-:W-:-:S04]  /*0ca0*/  @P3 IMAD.WIDE.U32 R2, R14, R15, R2 ;  /* 0x0000000f0e023225 */ /* 0x008fc800078e0002 */
[----:B------:R-:W-:Y:S02]  /*0cb0*/  IMAD.MOV.U32 R15, RZ, RZ, RZ ;  /* 0x000000ffff0f7224 */ /* 0x000fe400078e00ff */
[----:B------:R-:W-:Y:S02]  /*0cc0*/  @P3 IMAD.IADD R3, R3, 0x1, R5 ;  /* 0x0000000103033824 */ /* 0x000fe400078e0205 */
[----:B0-----:R-:W-:-:S04]  /*0cd0*/  @!P3 IMAD.WIDE.U32 R4, R9, R21, R14 ;  /* 0x000000150904b225 */ /* 0x001fc800078e000e */
[----:B------:R-:W-:Y:S02]  /*0ce0*/  @!P3 IMAD.MOV.U32 R2, RZ, RZ, R4 ;  /* 0x000000ffff02b224 */ /* 0x000fe400078e0004 */
[----:B------:R-:W-:Y:S02]  /*0cf0*/  @!P3 IMAD.MOV.U32 R3, RZ, RZ, R5 ;  /* 0x000000ffff03b224 */ /* 0x000fe400078e0005 */
[C---:B-1----:R-:W-:Y:S02]  /*0d00*/  IMAD R17, R8.reuse, UR7, RZ ;  /* 0x0000000708117c24 */ /* 0x042fe4000f8e02ff */
[----:B------:R-:W-:Y:S01]  /*0d10*/  IMAD.WIDE.U32 R8, R8, UR6, RZ ;  /* 0x0000000608087c25 */ /* 0x000fe2000f8e00ff */
[----:B------:R-:W-:-:S03]  /*0d20*/  ULDC.64 UR6, c[0x0][0x750] ;  /* 0x0001d40000067ab9 */ /* 0x000fc60000000a00 */
[----:B------:R-:W-:Y:S01]  /*0d30*/  IMAD.IADD R0, R9, 0x1, R17 ;  /* 0x0000000109007824 */ /* 0x000fe200078e0211 */
[----:B------:R-:W-:Y:S06]  /*0d40*/  @P0 BRA `(.L_x_10) ;  /* 0x0000000000280947 */ /* 0x000fec0003800000 */
[----:B------:R-:W-:Y:S01]  /*0d50*/  UIMAD.WIDE.U32 UR4, UR14, -0x79e79e79, URZ ;  /* 0x861861870e0478a5 */ /* 0x000fe2000f8e003f */
[----:B------:R-:W-:Y:S01]  /*0d60*/  IADD3 R2, P0, R2, R8, RZ ;  /* 0x0000000802027210 */ /* 0x000fe20007f1e0ff */
[----:B------:R-:W-:Y:S02]  /*0d70*/  UISETP.GE.U32.AND UP0, UPT, UR14, 0x15, UPT ;  /* 0x000000150e00788c */ /* 0x000fe4000bf06070 */
[----:B------:R-:W-:Y:S02]  /*0d80*/  UIADD3 UR4, -UR5, UR14, URZ ;  /* 0x0000000e05047290 */ /* 0x000fe4000fffe13f */
[----:B------:R-:W-:Y:S02]  /*0d90*/  IMAD.X R3, R0, 0x1, R3, P0 ;  /* 0x0000000100037824 */ /* 0x000fe400000e0603 */
[----:B------:R-:W-:-:S04]  /*0da0*/  ULEA.HI UR4, UR4, UR5, URZ, 0x1f ;  /* 0x0000000504047291 */ /* 0x000fc8000f8ff83f */
[----:B------:R-:W-:-:S03]  /*0db0*/  USHF.R.U32.HI UR5, URZ, 0x4, UR4 ;  /* 0x000000043f057899 */ /* 0x000fc60008011604 */
[----:B------:R-:W-:Y:S01]  /*0dc0*/  UMOV UR4, URZ ;  /* 0x0000003f00047c82 */ /* 0x000fe20008000000 */
[----:B------:R-:W-:Y:S02]  /*0dd0*/  @UP0 ULOP3.LUT UR4, UR5, 0x1, URZ, 0xc0, !UPT ;  /* 0x0000000105040892 */ /* 0x000fe4000f8ec03f */
[----:B------:R-:W-:-:S12]  /*0de0*/  UIMAD UR5, UR5, -0x15, UR14 ;  /* 0xffffffeb050578a4 */ /* 0x000fd8000f8e020e */
.L_x_10:
[----:B------:R-:W-:Y:S01]  /*0df0*/  ISETP.GE.U32.AND P0, PT, R2, UR6, PT ;  /* 0x0000000602007c0c */ /* 0x000fe2000bf06070 */
[----:B------:R-:W-:Y:S01]  /*0e00*/  IMAD.MOV.U32 R6, RZ, RZ, -0x1 ;  /* 0xffffffffff067424 */ /* 0x000fe200078e00ff */
[----:B------:R-:W-:Y:S01]  /*0e10*/  PRMT R16, RZ, 0x7610, R16 ;  /* 0x00007610ff107816 */ /* 0x000fe20000000010 */
[----:B------:R-:W-:Y:S01]  /*0e20*/  IMAD.MOV.U32 R5, RZ, RZ, -0x1 ;  /* 0xffffffffff057424 */ /* 0x000fe200078e00ff */
[----:B------:R-:W-:Y:S01]  /*0e30*/  ISETP.GE.U32.AND.EX P0, PT, R3, UR7, PT, P0 ;  /* 0x0000000703007c0c */ /* 0x000fe2000bf06100 */
[----:B------:R-:W-:-:S12]  /*0e40*/  IMAD.MOV.U32 R4, RZ, RZ, -0x1 ;  /* 0xffffffffff047424 */ /* 0x000fd800078e00ff */
[----:B------:R-:W-:Y:S05]  /*0e50*/  @P0 BRA `(.L_x_11) ;  /* 0x00000004005c0947 */ /* 0x000fea0003800000 */
[----:B------:R-:W0:Y:S01]  /*0e60*/  LDC.64 R24, c[0x0][0x728] ;  /* 0x0001ca00ff187b82 */ /* 0x000e220000000a00 */
[----:B------:R-:W-:Y:S02]  /*0e70*/  IMAD.MOV.U32 R4, RZ, RZ, R2 ;  /* 0x000000ffff047224 */ /* 0x000fe400078e0002 */
[----:B------:R-:W-:-:S05]  /*0e80*/  IMAD.MOV.U32 R5, RZ, RZ, R3 ;  /* 0x000000ffff057224 */ /* 0x000fca00078e0003 */
[----:B------:R-:W1:Y:S08]  /*0e90*/  LDC R6, c[0x0][0x730] ;  /* 0x0001cc00ff067b82 */ /* 0x000e700000000800 */
[----:B------:R-:W2:Y:S01]  /*0ea0*/  LDC.64 R26, c[0x0][0x720] ;  /* 0x0001c800ff1a7b82 */ /* 0x000ea20000000a00 */
[----:B0-----:R-:W-:-:S04]  /*0eb0*/  ISETP.NE.U32.AND P0, PT, R24, RZ, PT ;  /* 0x000000ff1800720c */ /* 0x001fc80003f05070 */
[----:B------:R-:W-:-:S13]  /*0ec0*/  ISETP.NE.AND.EX P0, PT, R25, RZ, PT, P0 ;  /* 0x000000ff1900720c */ /* 0x000fda0003f05300 */
[----:B-12---:R-:W-:Y:S05]  /*0ed0*/  @!P0 BRA `(.L_x_12) ;  /* 0x0000000000288947 */ /* 0x006fea0003800000 */
[----:B------:R-:W0:Y:S02]  /*0ee0*/  LDC R19, c[0x0][0x734] ;  /* 0x0001cd00ff137b82 */ /* 0x000e240000000800 */
[----:B0-----:R-:W-:-:S05]  /*0ef0*/  IADD3 R19, P0, R2, R19, RZ ;  /* 0x0000001302137210 */ /* 0x001fca0007f1e0ff */
[----:B------:R-:W-:-:S04]  /*0f00*/  IMAD.X R23, RZ, RZ, R3, P0 ;  /* 0x000000ffff177224 */ /* 0x000fc800000e0603 */
[----:B------:R-:W-:-:S04]  /*0f10*/  IMAD.WIDE.U32 R4, R23, R24, RZ ;  /* 0x0000001817047225 */ /* 0x000fc800078e00ff */
[----:B------:R-:W-:-:S04]  /*0f20*/  IMAD.WIDE.U32 R16, P0, R19, R25, R4 ;  /* 0x0000001913107225 */ /* 0x000fc80007800004 */
[----:B------:R-:W-:-:S04]  /*0f30*/  IMAD.WIDE.U32 R4, R19, R24, RZ ;  /* 0x0000001813047225 */ /* 0x000fc800078e00ff */
[----:B------:R-:W-:Y:S01]  /*0f40*/  IMAD.X R19, RZ, RZ, RZ, P0 ;  /* 0x000000ffff137224 */ /* 0x000fe200000e06ff */
[----:B------:R-:W-:Y:S01]  /*0f50*/  IADD3 RZ, P0, R5, R16, RZ ;  /* 0x0000001005ff7210 */ /* 0x000fe20007f1e0ff */
[----:B------:R-:W-:-:S04]  /*0f60*/  IMAD.MOV.U32 R18, RZ, RZ, R17 ;  /* 0x000000ffff127224 */ /* 0x000fc800078e0011 */
[----:B------:R-:W-:-:S08]  /*0f70*/  IMAD.WIDE.U32.X R4, R23, R25, R18, P0 ;  /* 0x0000001917047225 */ /* 0x000fd000000e0412 */
.L_x_12:
[--C-:B------:R-:W-:Y:S01]  /*0f80*/  SHF.R.U64 R32, R4, R6, R5.reuse ;  /* 0x0000000604207219 */ /* 0x100fe20000001205 */
[----:B------:R-:W0:Y:S01]  /*0f90*/  LDC.64 R28, c[0x0][0x740] ;  /* 0x0001d000ff1c7b82 */ /* 0x000e220000000a00 */
[----:B------:R-:W-:Y:S01]  /*0fa0*/  I2FP.F32.U32 R4, R14 ;  /* 0x0000000e00047245 */ /* 0x000fe20000201000 */
[----:B------:R-:W-:Y:S01]  /*0fb0*/  ULDC UR6, c[0x0][0x150] ;  /* 0x0000540000067ab9 */ /* 0x000fe20000000800 */
[----:B------:R-:W-:Y:S02]  /*0fc0*/  SHF.R.U32.HI R5, RZ, R6, R5 ;  /* 0x00000006ff057219 */ /* 0x000fe40000011605 */
[----:B------:R-:W-:Y:S01]  /*0fd0*/  IADD3 R17, P0, RZ, -R32, RZ ;  /* 0x80000020ff117210 */ /* 0x000fe20007f1e0ff */
[----:B------:R-:W-:Y:S01]  /*0fe0*/  FMUL R6, R4, UR6 ;  /* 0x0000000604067c20 */ /* 0x000fe20008400000 */
[----:B------:R-:W-:Y:S01]  /*0ff0*/  ULDC UR6, c[0x0][0x154] ;  /* 0x0000550000067ab9 */ /* 0x000fe20000000800 */
[----:B------:R-:W1:Y:S02]  /*1000*/  LDC R18, c[0x0][0x718] ;  /* 0x0001c600ff127b82 */ /* 0x000e640000000800 */
[----:B------:R-:W-:-:S02]  /*1010*/  IMAD.X R19, RZ, RZ, ~R5, P0 ;  /* 0x000000ffff137224 */ /* 0x000fc400000e0e05 */
[----:B------:R-:W2:Y:S01]  /*1020*/  F2I.U32.TRUNC.NTZ R6, R6 ;  /* 0x0000000600067305 */ /* 0x000ea2000020f000 */
[----:B------:R-:W-:-:S03]  /*1030*/  IMAD.WIDE.U32 R4, R17, R26, R2 ;  /* 0x0000001a11047225 */ /* 0x000fc600078e0002 */
[----:B------:R-:W3:Y:S01]  /*1040*/  LDC R15, c[0x0][0x144] ;  /* 0x00005100ff0f7b82 */ /* 0x000ee20000000800 */
[----:B------:R-:W-:-:S04]  /*1050*/  IMAD R16, R19, R26, RZ ;  /* 0x0000001a13107224 */ /* 0x000fc800078e02ff */
[----:B------:R-:W-:-:S03]  /*1060*/  IMAD R17, R17, R27, R16 ;  /* 0x0000001b11117224 */ /* 0x000fc600078e0210 */
[----:B------:R-:W4:Y:S01]  /*1070*/  LDC R22, c[0x0][0x708] ;  /* 0x0001c200ff167b82 */ /* 0x000f220000000800 */
[----:B------:R-:W-:Y:S01]  /*1080*/  IMAD.IADD R17, R5, 0x1, R17 ;  /* 0x0000000105117824 */ /* 0x000fe200078e0211 */
[----:B0-----:R-:W-:Y:S01]  /*1090*/  ISETP.NE.U32.AND P0, PT, R28, RZ, PT ;  /* 0x000000ff1c00720c */ /* 0x001fe20003f05070 */
[----:B--2---:R-:W-:-:S03]  /*10a0*/  IMAD.MOV R5, RZ, RZ, -R6 ;  /* 0x000000ffff057224 */ /* 0x004fc600078e0a06 */
[----:B------:R-:W-:Y:S02]  /*10b0*/  ISETP.NE.AND.EX P0, PT, R29, RZ, PT, P0 ;  /* 0x000000ff1d00720c */ /* 0x000fe40003f05300 */
[----:B------:R-:W0:Y:S01]  /*10c0*/  LDC R19, c[0x0][0x758] ;  /* 0x0001d600ff137b82 */ /* 0x000e220000000800 */
[-CC-:B-1----:R-:W-:Y:S02]  /*10d0*/  SHF.R.U64 R26, R4, R18.reuse, R17.reuse ;  /* 0x00000012041a7219 */ /* 0x182fe40000001211 */
[----:B------:R-:W-:Y:S02]  /*10e0*/  I2FP.F32.U32 R4, R21 ;  /* 0x0000001500047245 */ /* 0x000fe40000201000 */
[----:B------:R-:W-:Y:S01]  /*10f0*/  SHF.R.U32.HI R17, RZ, R18, R17 ;  /* 0x00000012ff117219 */ /* 0x000fe20000011611 */
[----:B------:R-:W-:Y:S02]  /*1100*/  IMAD.MOV.U32 R18, RZ, RZ, 0x1 ;  /* 0x00000001ff127424 */ /* 0x000fe400078e00ff */
[----:B------:R-:W1:Y:S01]  /*1110*/  LDC R24, c[0x0][0x148] ;  /* 0x00005200ff187b82 */ /* 0x000e620000000800 */
[----:B---3--:R-:W-:-:S02]  /*1120*/  IMAD R6, R15, R5, R14 ;  /* 0x000000050f067224 */ /* 0x008fc400078e020e */
[----:B------:R-:W-:Y:S01]  /*1130*/  FMUL R5, R4, UR6 ;  /* 0x0000000604057c20 */ /* 0x000fe20008400000 */
[----:B------:R-:W-:-:S04]  /*1140*/  IMAD.MOV.U32 R4, RZ, RZ, -0x1 ;  /* 0xffffffffff047424 */ /* 0x000fc800078e00ff */
[----:B------:R-:W2:Y:S01]  /*1150*/  LDC R25, c[0x0][0x700] ;  /* 0x0001c000ff197b82 */ /* 0x000ea20000000800 */
[-CC-:B----4-:R-:W-:Y:S02]  /*1160*/  SHF.R.U64 R34, R26, R22.reuse, R17.reuse ;  /* 0x000000161a227219 */ /* 0x190fe40000001211 */
[----:B------:R-:W-:Y:S02]  /*1170*/  SHF.R.U32.HI R14, RZ, R22, R17 ;  /* 0x00000016ff0e7219 */ /* 0x000fe40000011611 */
[----:B------:R3:W4:Y:S03]  /*1180*/  F2I.U32.TRUNC.NTZ R22, R5 ;  /* 0x0000000500167305 */ /* 0x000726000020f000 */
[----:B------:R-:W1:Y:S01]  /*1190*/  LDC R27, c[0x0][0x748] ;  /* 0x0001d200ff1b7b82 */ /* 0x000e620000000800 */
[-C--:B0-----:R-:W-:Y:S02]  /*11a0*/  SHF.R.U64 R36, R34, R19.reuse, R14 ;  /* 0x0000001322247219 */ /* 0x081fe4000000120e */
[----:B------:R-:W-:-:S02]  /*11b0*/  SHF.L.U32 R4, R4, R19, RZ ;  /* 0x0000001304047219 */ /* 0x000fc400000006ff */
[-C--:B------:R-:W-:Y:S02]  /*11c0*/  SHF.R.U32.HI R14, RZ, R19.reuse, R14 ;  /* 0x00000013ff0e7219 */ /* 0x080fe4000001160e */
[----:B------:R-:W-:Y:S01]  /*11d0*/  SHF.L.U32 R18, R18, R19, RZ ;  /* 0x0000001312127219 */ /* 0x000fe200000006ff */
[----:B------:R-:W0:Y:S01]  /*11e0*/  LDC R31, c[0x0][0x738] ;  /* 0x0001ce00ff1f7b82 */ /* 0x000e220000000800 */
[----:B------:R-:W-:Y:S01]  /*11f0*/  LOP3.LUT R19, RZ, R4, RZ, 0x33, !PT ;  /* 0x00000004ff137212 */ /* 0x000fe200078e33ff */
[----:B------:R-:W-:Y:S02]  /*1200*/  IMAD.MOV.U32 R4, RZ, RZ, R36 ;  /* 0x000000ffff047224 */ /* 0x000fe400078e0024 */
[----:B---3--:R-:W-:-:S04]  /*1210*/  IMAD.MOV.U32 R5, RZ, RZ, R14 ;  /* 0x000000ffff057224 */ /* 0x008fc800078e000e */
[----:B------:R-:W3:Y:S01]  /*1220*/  LDC R30, c[0x0][0x710] ;  /* 0x0001c400ff1e7b82 */ /* 0x000ee20000000800 */
[----:B----4-:R-:W-:Y:S05]  /*1230*/  @!P0 BRA `(.L_x_13) ;  /* 0x0000000000288947 */ /* 0x010fea0003800000 */
[----:B------:R-:W4:Y:S02]  /*1240*/  LDC R17, c[0x0][0x74c] ;  /* 0x0001d300ff117b82 */ /* 0x000f240000000800 */
[----:B----4-:R-:W-:-:S05]  /*1250*/  IADD3 R17, P0, R36, R17, RZ ;  /* 0x0000001124117210 */ /* 0x010fca0007f1e0ff */
        /* <DEDUP_REMOVED lines=8> */
.L_x_13:
[----:B-1----:R-:W-:Y:S01]  /*12e0*/  SHF.R.U64 R4, R4, R27, R5 ;  /* 0x0000001b04047219 */ /* 0x002fe20000001205 */
[----:B--2---:R-:W-:Y:S01]  /*12f0*/  VIADD R5, R25, 0xffffffff ;  /* 0xffffffff19057836 */ /* 0x004fe20000000000 */
[----:B------:R-:W-:Y:S01]  /*1300*/  LOP3.LUT R19, R34, R19, RZ, 0xc0, !PT ;  /* 0x0000001322137212 */ /* 0x000fe200078ec0ff */
[----:B------:R-:W-:Y:S02]  /*1310*/  IMAD.MOV R22, RZ, RZ, -R22 ;  /* 0x000000ffff167224 */ /* 0x000fe400078e0a16 */
[----:B------:R-:W-:Y:S01]  /*1320*/  IMAD.MOV R14, RZ, RZ, -R4 ;  /* 0x000000ffff0e7224 */ /* 0x000fe200078e0a04 */
[----:B------:R-:W-:Y:S01]  /*1330*/  LOP3.LUT R5, R26, R5, RZ, 0xc0, !PT ;  /* 0x000000051a057212 */ /* 0x000fe200078ec0ff */
[----:B------:R-:W-:Y:S02]  /*1340*/  IMAD R19, R18, R4, R19 ;  /* 0x0000000412137224 */ /* 0x000fe400078e0213 */
[----:B------:R-:W-:Y:S02]  /*1350*/  @P3 IMAD R6, R24, R22, R21 ;  /* 0x0000001618063224 */ /* 0x000fe400078e0215 */
[----:B0-----:R-:W-:-:S02]  /*1360*/  IMAD R4, R14, R31, R36 ;  /* 0x0000001f0e047224 */ /* 0x001fc400078e0224 */
[----:B---3--:R-:W-:Y:S02]  /*1370*/  IMAD R6, R19, R30, R6 ;  /* 0x0000001e13067224 */ /* 0x008fe400078e0206 */
[----:B------:R-:W-:Y:S02]  /*1380*/  IMAD R15, R4, R25, R5 ;  /* 0x00000019040f7224 */ /* 0x000fe400078e0205 */
[----:B------:R-:W-:Y:S02]  /*1390*/  IMAD.MOV.U32 R16, RZ, RZ, 0x1 ;  /* 0x00000001ff107424 */ /* 0x000fe400078e00ff */
[----:B------:R-:W-:Y:S01]  /*13a0*/  IMAD.MOV.U32 R4, RZ, RZ, R32 ;  /* 0x000000ffff047224 */ /* 0x000fe200078e0020 */
[----:B------:R-:W-:Y:S02]  /*13b0*/  SEL R5, R15, R6, !P3 ;  /* 0x000000060f057207 */ /* 0x000fe40005800000 */
[----:B------:R-:W-:-:S07]  /*13c0*/  SEL R6, R6, R15, !P3 ;  /* 0x0000000f06067207 */ /* 0x000fce0005800000 */
.L_x_11:
[----:B------:R-:W-:Y:S05]  /*13d0*/  @!P2 BRA `(.L_x_14) ;  /* 0x000000680054a947 */ /* 0x000fea0003800000 */
[----:B------:R-:W-:-:S13]  /*13e0*/  ISETP.GT.U32.AND P0, PT, R33, 0x1, PT ;  /* 0x000000012100780c */ /* 0x000fda0003f04070 */
[----:B------:R-:W-:Y:S05]  /*13f0*/  @P0 EXIT ;  /* 0x000000000000094d */ /* 0x000fea0003800000 */
.L_x_15:
[----:B------:R-:W-:-:S08]  /*1400*/  NOP ;  /* 0x0000000000007918 */ /* 0x000fd00000000000 */
[----:B------:R-:W0:Y:S02]  /*1410*/  USETMAXREG.TRY_ALLOC.CTAPOOL UP0, 0xe8 ;  /* 0x000000e8000079c8 */ /* 0x000e240008000600 */
[----:B0-----:R-:W-:-:S13]  /*1420*/  PLOP3.LUT P0, PT, PT, PT, UP0, 0x80, 0x0 ;  /* 0x000000000000781c */ /* 0x001fda0003f0f008 */
[----:B------:R-:W-:Y:S05]  /*1430*/  @!P0 BRA `(.L_x_15) ;  /* 0xfffffffc00f08947 */ /* 0x000fea000383ffff */
[----:B------:R-:W-:-:S13]  /*1440*/  LOP3.LUT P0, RZ, R16, 0xff, RZ, 0xc0, !PT ;  /* 0x000000ff10ff7812 */ /* 0x000fda000780c0ff */
[----:B------:R-:W-:Y:S05]  /*1450*/  @!P0 EXIT ;  /* 0x000000000000894d */ /* 0x000fea0003800000 */
[----:B------:R-:W-:Y:S01]  /*1460*/  SHF.R.S32.HI R16, RZ, 0x1f, R11 ;  /* 0x0000001fff107819 */ /* 0x000fe2000001140b */
[----:B------:R-:W0:Y:S01]  /*1470*/  S2UR UR6, SR_CgaCtaId ;  /* 0x00000000000679c3 */ /* 0x000e220000008800 */
[-C--:B------:R-:W-:Y:S01]  /*1480*/  LEA.HI R10, R11, R11.reuse, RZ, 0x1 ;  /* 0x0000000b0b0a7211 */ /* 0x080fe200078f08ff */
[----:B------:R-:W-:Y:S01]  /*1490*/  UIADD3 UR7, UR13, -0x1, URZ ;  /* 0xffffffff0d077890 */ /* 0x000fe2000fffe03f */
[-C--:B------:R-:W-:Y:S01]  /*14a0*/  LEA.HI R15, R16, R11.reuse, RZ, 0x2 ;  /* 0x0000000b100f7211 */ /* 0x080fe200078f10ff */
[----:B------:R-:W-:Y:S01]  /*14b0*/  UMOV UR12, 0x400 ;  /* 0x00000400000c7882 */ /* 0x000fe20000000000 */
[----:B------:R-:W-:Y:S01]  /*14c0*/  LOP3.LUT R14, R10, 0x7ffffe, RZ, 0xc0, !PT ;  /* 0x007ffffe0a0e7812 */ /* 0x000fe200078ec0ff */
[----:B------:R-:W-:Y:S01]  /*14d0*/  UISETP.NE.AND UP0, UPT, UR7, URZ, UPT ;  /* 0x0000003f0700728c */ /* 0x000fe2000bf05270 */
[----:B------:R-:W-:Y:S01]  /*14e0*/  LOP3.LUT R20, R15, 0xfffffffc, RZ, 0xc0, !PT ;  /* 0xfffffffc0f147812 */ /* 0x000fe200078ec0ff */
[----:B------:R-:W-:Y:S01]  /*14f0*/  ULDC UR8, c[0x0][0x284] ;  /* 0x0000a10000087ab9 */ /* 0x000fe20000000800 */
[--C-:B------:R-:W-:Y:S01]  /*1500*/  SHF.R.S32.HI R17, RZ, 0x2, R15.reuse ;  /* 0x00000002ff117819 */ /* 0x100fe2000001140f */
[C---:B------:R-:W-:Y:S01]  /*1510*/  IMAD.IADD R14, R11.reuse, 0x1, -R14 ;  /* 0x000000010b0e7824 */ /* 0x040fe200078e0a0e */
[----:B------:R-:W-:Y:S01]  /*1520*/  SHF.R.S32.HI R18, RZ, 0x1f, R15 ;  /* 0x0000001fff127819 */ /* 0x000fe2000001140f */
[----:B------:R-:W-:Y:S01]  /*1530*/  IMAD.IADD R21, R11, 0x1, -R20 ;  /* 0x000000010b157824 */ /* 0x000fe200078e0a14 */
[----:B------:R-:W-:Y:S01]  /*1540*/  LEA.HI R16, R16, R11, RZ, 0x5 ;  /* 0x0000000b10107211 */ /* 0x000fe200078f28ff */
[----:B------:R-:W-:Y:S01]  /*1550*/  USHF.L.U32 UR20, UR14, 0x1, URZ ;  /* 0x000000010e147899 */ /* 0x000fe2000800063f */
[----:B------:R-:W-:-:S02]  /*1560*/  LEA.HI R18, R18, R17, RZ, 0x3 ;  /* 0x0000001112127211 */ /* 0x000fc400078f18ff */
[----:B------:R-:W-:Y:S02]  /*1570*/  SHF.R.S32.HI R11, RZ, 0x1, R10 ;  /* 0x00000001ff0b7819 */ /* 0x000fe4000001140a */
[----:B------:R-:W-:Y:S02]  /*1580*/  LOP3.LUT R18, R18, 0xfffffff8, RZ, 0xc0, !PT ;  /* 0xfffffff812127812 */ /* 0x000fe400078ec0ff */
[----:B------:R-:W-:Y:S02]  /*1590*/  LEA.HI R10, R10, R11, RZ, 0x1 ;  /* 0x0000000b0a0a7211 */ /* 0x000fe400078f08ff */
[----:B------:R-:W-:Y:S01]  /*15a0*/  SHF.R.S32.HI R15, RZ, 0x5, R16 ;  /* 0x00000005ff0f7819 */ /* 0x000fe20000011410 */
[----:B------:R-:W-:Y:S01]  /*15b0*/  IMAD.IADD R18, R17, 0x1, -R18 ;  /* 0x0000000111127824 */ /* 0x000fe200078e0a12 */
[----:B------:R-:W-:Y:S01]  /*15c0*/  LOP3.LUT R10, R10, 0x7fffffe, RZ, 0xc0, !PT ;  /* 0x07fffffe0a0a7812 */ /* 0x000fe200078ec0ff */
[----:B0-----:R-:W-:Y:S01]  /*15d0*/  ULEA UR12, UR6, UR12, 0x18 ;  /* 0x0000000c060c7291 */ /* 0x001fe2000f8ec03f */
[----:B------:R-:W-:Y:S01]  /*15e0*/  VIMNMX R19, RZ, UR14, PT ;  /* 0x0000000eff137c48 */ /* 0x000fe2000bfe0100 */
[----:B------:R-:W-:Y:S01]  /*15f0*/  IMAD R17, R15, 0x2, R14 ;  /* 0x000000020f117824 */ /* 0x000fe200078e020e */
[----:B------:R-:W-:Y:S01]  /*1600*/  USHF.L.U32 UR6, UR7, 0x3, URZ ;  /* 0x0000000307067899 */ /* 0x000fe2000800063f */
[----:B------:R-:W-:Y:S01]  /*1610*/  IMAD.IADD R11, R11, 0x1, -R10 ;  /* 0x000000010b0b7824 */ /* 0x000fe200078e0a0a */
[----:B------:R-:W-:Y:S01]  /*1620*/  USEL UR7, URZ, 0x1, UP0 ;  /* 0x000000013f077887 */ /* 0x000fe20008000000 */
[--C-:B------:R-:W-:Y:S01]  /*1630*/  IMAD R14, R17, 0x8, R18.reuse ;  /* 0x00000008110e7824 */ /* 0x100fe200078e0212 */
[----:B------:R-:W-:Y:S01]  /*1640*/  UIADD3 UR21, UR12, 0x160, URZ ;  /* 0x000001600c157890 */ /* 0x000fe2000fffe03f */
[C-C-:B------:R-:W-:Y:S01]  /*1650*/  IMAD R10, R15.reuse, 0x10, R18.reuse ;  /* 0x000000100f0a7824 */ /* 0x140fe200078e0212 */
[----:B------:R-:W-:Y:S01]  /*1660*/  ULOP3.LUT UR6, UR6, 0x8, URZ, 0xc0, !UPT ;  /* 0x0000000806067892 */ /* 0x000fe2000f8ec03f */
[----:B------:R-:W-:Y:S01]  /*1670*/  IMAD R17, R15, -0x10, -R18 ;  /* 0xfffffff00f117824 */ /* 0x000fe200078e0a12 */
[----:B------:R-:W-:Y:S01]  /*1680*/  LOP3.LUT R91, R7, 0x1, RZ, 0xfc, !PT ;  /* 0x00000001075b7812 */ /* 0x000fe200078efcff */
[----:B------:R-:W-:Y:S01]  /*1690*/  IMAD R14, R14, 0x2, R11 ;  /* 0x000000020e0e7824 */ /* 0x000fe200078e020b */
[----:B------:R-:W-:Y:S01]  /*16a0*/  IADD3 R19, -R19, UR14, RZ ;  /* 0x0000000e13137c10 */ /* 0x000fe2000fffe1ff */
[----:B------:R-:W-:Y:S01]  /*16b0*/  IMAD.U32 R89, RZ, RZ, UR7 ;  /* 0x00000007ff597e24 */ /* 0x000fe2000f8e00ff */
[----:B------:R-:W-:Y:S01]  /*16c0*/  SHF.R.S32.HI R11, RZ, 0x1f, R10 ;  /* 0x0000001fff0b7819 */ /* 0x000fe2000001140a */
[----:B------:R-:W-:Y:S01]  /*16d0*/  VIADD R17, R17, UR8 ;  /* 0x0000000811117c36 */ /* 0x000fe20008000000 */
[----:B------:R-:W-:Y:S01]  /*16e0*/  ULEA UR13, UR13, UR21, 0x3 ;  /* 0x000000150d0d7291 */ /* 0x000fe2000f8e183f */
[----:B------:R-:W-:Y:S01]  /*16f0*/  IMAD.SHL.U32 R15, R14, 0x20, RZ ;  /* 0x000000200e0f7824 */ /* 0x000fe200078e00ff */
[----:B------:R-:W-:-:S02]  /*1700*/  ULOP3.LUT UR22, UR6, 0x8, URZ, 0x3c, !UPT ;  /* 0x0000000806167892 */ /* 0x000fc4000f8e3c3f */
[----:B------:R-:W-:-:S12]  /*1710*/  ULOP3.LUT UR15, UR6, 0x18, URZ, 0x3c, !UPT ;  /* 0x00000018060f7892 */ /* 0x000fd8000f8e3c3f */
.L_x_156:
[----:B------:R-:W-:Y:S01]  /*1720*/  SHF.L.U32 R14, R89, 0x1f, RZ ;  /* 0x0000001f590e7819 */ /* 0x000fe200000006ff */
[----:B------:R-:W-:Y:S01]  /*1730*/  IMAD.MOV.U32 R178, RZ, RZ, RZ ;  /* 0x000000ffffb27224 */ /* 0x000fe200078e00ff */
[----:B------:R-:W-:Y:S02]  /*1740*/  ISETP.GE.AND P1, PT, R19, 0x1, PT ;  /* 0x000000011300780c */ /* 0x000fe40003f26270 */
[----:B------:R-:W0:Y:S02]  /*1750*/  SYNCS.PHASECHK.TRANS64.TRYWAIT P0, [UR13+-0x8], R14 ;  /* 0xfffff80eff0075a7 */ /* 0x000e24000800014d */
[----:B0--3-5:R-:W-:Y:S09]  /*1760*/  @!P0 BRA `(.L_x_16) ;  /* 0x0000007c00f88947 */ /* 0x029ff20003800000 */
.L_x_195:
[----:B------:R-:W-:Y:S01]  /*1770*/  UMOV UR6, URZ ;  /* 0x0000003f00067c82 */ /* 0x000fe20008000000 */
[----:B------:R-:W-:Y:S01]  /*1780*/  IMAD.MOV.U32 R176, RZ, RZ, RZ ;  /* 0x000000ffffb07224 */ /* 0x000fe200078e00ff */
[----:B0-----:R-:W-:Y:S01]  /*1790*/  CS2R R22, SRZ ;  /* 0x0000000000167805 */ /* 0x001fe2000001ff00 */
[----:B------:R-:W-:Y:S01]  /*17a0*/  IMAD.MOV.U32 R174, RZ, RZ, RZ ;  /* 0x000000ffffae7224 */ /* 0x000fe200078e00ff */
[----:B------:R-:W-:Y:S01]  /*17b0*/  CS2R R24, SRZ ;  /* 0x0000000000187805 */ /* 0x000fe2000001ff00 */
        /* <DEDUP_REMOVED lines=62> */
[----:B------:R-:W-:-:S02]  /*1ba0*/  IMAD.MOV.U32 R110, RZ, RZ, RZ ;  /* 0x000000ffff6e7224 */ /* 0x000fc400078e00ff */
[----:B------:R-:W-:Y:S02]  /*1bb0*/  IMAD.MOV.U32 R108, RZ, RZ, RZ ;  /* 0x000000ffff6c7224 */ /* 0x000fe400078e00ff */
[----:B------:R-:W-:Y:S02]  /*1bc0*/  IMAD.MOV.U32 R106, RZ, RZ, RZ ;  /* 0x000000ffff6a7224 */ /* 0x000fe400078e00ff */
[----:B------:R-:W-:Y:S02]  /*1bd0*/  IMAD.MOV.U32 R104, RZ, RZ, RZ ;  /* 0x000000ffff687224 */ /* 0x000fe400078e00ff */
[----:B------:R-:W-:Y:S02]  /*1be0*/  IMAD.MOV.U32 R102, RZ, RZ, RZ ;  /* 0x000000ffff667224 */ /* 0x000fe400078e00ff */
[----:B------:R-:W-:Y:S02]  /*1bf0*/  IMAD.MOV.U32 R100, RZ, RZ, RZ ;  /* 0x000000ffff647224 */ /* 0x000fe400078e00ff */
        /* <DEDUP_REMOVED lines=21> */
[----:B------:R-:W-:Y:S01]  /*1d50*/  IMAD.MOV.U32 R202, RZ, RZ, RZ ;  /* 0x000000ffffca7224 */ /* 0x000fe200078e00ff */
[----:B------:R-:W-:Y:S06]  /*1d60*/  @!P1 BRA `(.L_x_17) ;  /* 0x0000000800189947 */ /* 0x000fec0003800000 */
[----:B------:R-:W-:Y:S01]  /*1d70*/  IMAD.MOV.U32 R178, RZ, RZ, RZ ;  /* 0x000000ffffb27224 */ /* 0x000fe200078e00ff */
[----:B------:R-:W-:Y:S01]  /*1d80*/  UMOV UR6, URZ ;  /* 0x0000003f00067c82 */ /* 0x000fe20008000000 */
[----:B------:R-:W-:Y:S01]  /*1d90*/  IMAD.MOV.U32 R93, RZ, RZ, R19 ;  /* 0x000000ffff5d7224 */ /* 0x000fe200078e0013 */
[----:B------:R-:W-:Y:S01]  /*1da0*/  UPLOP3.LUT UP0, UPT, UPT, UPT, UPT, 0x40, 0x0 ;  /* 0x000000000000789c */ /* 0x000fe20003f0e870 */
[----:B------:R-:W-:Y:S01]  /*1db0*/  IMAD.U32 R97, RZ, RZ, UR4 ;  /* 0x00000004ff617e24 */ /* 0x000fe2000f8e00ff */
[----:B------:R-:W-:Y:S01]  /*1dc0*/  UMOV UR16, UR5 ;  /* 0x0000000500107c82 */ /* 0x000fe20008000000 */
[----:B------:R-:W-:Y:S01]  /*1dd0*/  UMOV UR17, UR5 ;  /* 0x0000000500117c82 */ /* 0x000fe20008000000 */
[----:B------:R-:W-:Y:S01]  /*1de0*/  UMOV UR7, URZ ;  /* 0x0000003f00077c82 */ /* 0x000fe20008000000 */
[----:B------:R-:W-:-:S06]  /*1df0*/  ULDC UR23, c[0x0][0x644] ;  /* 0x0001910000177ab9 */ /* 0x000fcc0000000800 */
.L_x_25:
[----:B------:R-:W-:-:S13]  /*1e00*/  ISETP.NE.AND P1, PT, R91, 0x3, PT ;  /* 0x000000035b00780c */ /* 0x000fda0003f25270 */
[----:B------:R-:W-:Y:S05]  /*1e10*/  @!P1 BRA `(.L_x_18) ;  /* 0x0000000000049947 */ /* 0x000fea0003800000 */
[----:B------:R-:W-:Y:S01]  /*1e20*/  BPT.TRAP 0x1 ;  /* 0x000000040000795c */ /* 0x000fe20000300000 */
.L_x_18:
[----:B------:R-:W-:Y:S01]  /*1e30*/  ULEA UR8, UR16, UR12, 0x3 ;  /* 0x0000000c10087291 */ /* 0x000fe2000f8e183f */
[----:B------:R-:W-:-:S08]  /*1e40*/  SHF.L.U32 R95, R97, 0x1f, RZ ;  /* 0x0000001f615f7819 */ /* 0x000fd000000006ff */
[----:B------:R0:W1:Y:S01]  /*1e50*/  SYNCS.PHASECHK.TRANS64.TRYWAIT P0, [UR8], R95 ;  /* 0x0000005fff0075a7 */ /* 0x0000620008000148 */
[----:B------:R-:W-:Y:S05]  /*1e60*/  @!P1 BRA `(.L_x_19) ;  /* 0x0000000000049947 */ /* 0x000fea0003800000 */
[----:B------:R-:W-:Y:S01]  /*1e70*/  BPT.TRAP 0x1 ;  /* 0x000000040000795c */ /* 0x000fe20000300000 */
.L_x_19:
[----:B-1----:R-:W-:Y:S05]  /*1e80*/  @P0 BRA `(.L_x_20) ;  /* 0x0000000000080947 */ /* 0x002fea0003800000 */
[----:B------:R-:W1:Y:S02]  /*1e90*/  SYNCS.PHASECHK.TRANS64.TRYWAIT P0, [UR8], R95 ;  /* 0x0000005fff0075a7 */ /* 0x000e640008000148 */
[----:B-1----:R-:W-:Y:S05]  /*1ea0*/  @!P0 BRA `(.L_x_21) ;  /* 0x0000007800408947 */ /* 0x002fea0003800000 */
.L_x_20:
[----:B------:R-:W-:Y:S02]  /*1eb0*/  USHF.L.U32 UR8, UR16, 0x9, URZ ;  /* 0x0000000910087899 */ /* 0x000fe4000800063f */
[----:B------:R-:W-:Y:S02]  /*1ec0*/  UIADD3 UR9, UR12, 0x280, URZ ;  /* 0x000002800c097890 */ /* 0x000fe4000fffe03f */
[----:B------:R-:W-:Y:S02]  /*1ed0*/  UIADD3 UR10, UR12, 0xaa80, URZ ;  /* 0x0000aa800c0a7890 */ /* 0x000fe4000fffe03f */
[----:B01----:R-:W-:Y:S01]  /*1ee0*/  LEA.HI.SX32 R95, R15, UR8, 0x1d ;  /* 0x000000080f5f7c11 */ /* 0x003fe2000f8feaff */
[----:B------:R-:W-:Y:S02]  /*1ef0*/  USHF.R.U32.HI UR9, URZ, 0x4, UR9 ;  /* 0x000000043f097899 */ /* 0x000fe40008011609 */
[----:B------:R-:W-:Y:S02]  /*1f00*/  USHF.R.U32.HI UR10, URZ, 0x4, UR10 ;  /* 0x000000043f0a7899 */ /* 0x000fe4000801160a */
[----:B------:R-:W-:Y:S01]  /*1f10*/  USEL UR7, UR7, URZ, !UP0 ;  /* 0x0000003f07077287 */ /* 0x000fe2000c000000 */
[----:B------:R-:W0:Y:S01]  /*1f20*/  LDS R95, [R95+UR12+0x34a80] ;  /* 0x034a800c5f5f7984 */ /* 0x000e220008000800 */
[----:B------:R-:W-:-:S02]  /*1f30*/  ULOP3.LUT UR9, UR9, 0x3fff, URZ, 0xc0, !UPT ;  /* 0x00003fff09097892 */ /* 0x000fc4000f8ec03f */
[----:B------:R-:W-:Y:S02]  /*1f40*/  ULOP3.LUT UR10, UR10, 0x3fff, URZ, 0xc0, !UPT ;  /* 0x00003fff0a0a7892 */ /* 0x000fe4000f8ec03f */
[----:B------:R-:W-:Y:S02]  /*1f50*/  UISETP.NE.U32.AND UP0, UPT, UR7, URZ, UPT ;  /* 0x0000003f0700728c */ /* 0x000fe4000bf05070 */
[----:B------:R-:W-:Y:S02]  /*1f60*/  ULOP3.LUT UR7, UR9, 0x10000, URZ, 0xfc, !UPT ;  /* 0x0001000009077892 */ /* 0x000fe4000f8efc3f */
[----:B------:R-:W-:Y:S02]  /*1f70*/  ULOP3.LUT UR10, UR10, 0x10000, URZ, 0xfc, !UPT ;  /* 0x000100000a0a7892 */ /* 0x000fe4000f8efc3f */
[----:B------:R-:W-:Y:S02]  /*1f80*/  ULEA UR7, UR16, UR7, 0x7 ;  /* 0x0000000710077291 */ /* 0x000fe4000f8e383f */
[----:B------:R-:W-:Y:S01]  /*1f90*/  UIADD3 UR10, UR8, UR10, URZ ;  /* 0x0000000a080a7290 */ /* 0x000fe2000fffe03f */
[----:B------:R-:W-:Y:S01]  /*1fa0*/  UMOV UR9, 0xc0000010 ;  /* 0xc000001000097882 */ /* 0x000fe20000000000 */
[----:B------:R-:W-:Y:S01]  /*1fb0*/  UMOV UR11, 0x80000020 ;  /* 0x80000020000b7882 */ /* 0x000fe20000000000 */
[----:B------:R-:W-:-:S02]  /*1fc0*/  UIADD3 UR6, UR6, 0x1, URZ ;  /* 0x0000000106067890 */ /* 0x000fc4000fffe03f */
[----:B------:R-:W-:Y:S01]  /*1fd0*/  UMOV UR8, UR7 ;  /* 0x0000000700087c82 */ /* 0x000fe20008000000 */
[----:B0-----:R-:W-:-:S06]  /*1fe0*/  WARPGROUP.ARRIVE ;  /* 0x00000000000079c5 */ /* 0x001fcc0000000000 */
[----:B------:R-:W-:Y:S01]  /*1ff0*/  QGMMA.SP.64x128x64.F32.E4M3.E4M3 R24, gdesc[UR8], R24, UP0, R95, gsb0 ;  /* 0x05e05f00081879f3 */ /* 0x000fe2000b800a18 */
[----:B------:R-:W-:-:S04]  /*2000*/  UISETP.NE.AND UP0, UPT, UR6, UR23, UPT ;  /* 0x000000170600728c */ /* 0x000fc8000bf05270 */
[----:B------:R-:W-:-:S04]  /*2010*/  USEL UR7, URZ, 0x1, UP0 ;  /* 0x000000013f077887 */ /* 0x000fc80008000000 */
[----:B------:R-:W-:-:S06]  /*2020*/  UISETP.NE.AND UP0, UPT, UR7, URZ, UPT ;  /* 0x0000003f0700728c */ /* 0x000fcc000bf05270 */
[----:B------:R-:W-:Y:S01]  /*2030*/  PLOP3.LUT P0, PT, PT, PT, UP0, 0x80, 0x0 ;  /* 0x000000000000781c */ /* 0x000fe20003f0f008 */
[----:B------:R-:W-:-:S12]  /*2040*/  WARPGROUP.DEPBAR.LE gsb0, 0x0 ;  /* 0x00008000000079c5 */ /* 0x000fd80000010000 */
[----:B------:R-:W-:Y:S05]  /*2050*/  @!P0 BRA `(.L_x_22) ;  /* 0x0000000400088947 */ /* 0x000fea0003800000 */
[----:B------:R-:W-:Y:S01]  /*2060*/  FADD R23, R24, R23 ;  /* 0x0000001718177221 */ /* 0x000fe20000000000 */
[----:B------:R-:W-:-:S01]  /*2070*/  FADD R202, R25, R202 ;  /* 0x000000ca19ca7221 */ /* 0x000fc20000000000 */
        /* <DEDUP_REMOVED lines=62> */
[----:B------:R-:W-:-:S02]  /*2460*/  WARPGROUP.DEPBAR.LE gsb0, 0x0 ;  /* 0x00008000000079c5 */ /* 0x000fc40000010000 */
[----:B------:R-:W-:-:S05]  /*2470*/  UMOV UR6, URZ ;  /* 0x0000003f00067c82 */ /* 0x000fca0008000000 */
.L_x_22:
[----:B------:R-:W-:Y:S05]  /*2480*/  @!P1 BRA `(.L_x_23) ;  /* 0x0000000000049947 */ /* 0x000fea0003800000 */
[----:B------:R-:W-:Y:S01]  /*2490*/  BPT.TRAP 0x1 ;  /* 0x000000040000795c */ /* 0x000fe20000300000 */
.L_x_23:
[----:B------:R-:W-:Y:S01]  /*24a0*/  ULEA UR7, UR17, UR12, 0x3 ;  /* 0x0000000c11077291 */ /* 0x000fe2000f8e183f */
[----:B------:R-:W-:-:S03]  /*24b0*/  ISETP.GT.U32.AND P0, PT, R7, 0x1, PT ;  /* 0x000000010700780c */ /* 0x000fc60003f04070 */
[----:B------:R-:W-:-:S04]  /*24c0*/  UIADD3 UR7, UR7, 0xa8, URZ ;  /* 0x000000a807077890 */ /* 0x000fc8000fffe03f */
[----:B------:R-:W-:-:S09]  /*24d0*/  UPRMT UR7, URZ, 0x654, UR7 ;  /* 0x000006543f077896 */ /* 0x000fd20008000007 */
[----:B------:R-:W-:Y:S01]  /*24e0*/  SYNCS.ARRIVE.TRANS64.RED.A1T0 RZ, [UR7], RZ ;  /* 0x000000ffffff79a7 */ /* 0x000fe20008100407 */
[----:B------:R-:W-:Y:S05]  /*24f0*/  @P0 BRA `(.L_x_24) ;  /* 0x0000000000040947 */ /* 0x000fea0003800000 */
[----:B------:R-:W-:Y:S01]  /*2500*/  BPT.TRAP 0x1 ;  /* 0x000000040000795c */ /* 0x000fe20000300000 */
.L_x_24:
[----:B------:R-:W-:Y:S01]  /*2510*/  UIADD3 UR16, UR16, 0x1, URZ ;  /* 0x0000000110107890 */ /* 0x000fe2000fffe03f */
[C---:B------:R-:W-:Y:S01]  /*2520*/  ISETP.GT.AND P0, PT, R93.reuse, 0x1, PT ;  /* 0x000000015d00780c */ /* 0x040fe20003f04270 */
[----:B------:R-:W-:Y:S01]  /*2530*/  UIADD3 UR17, UR17, 0x1, URZ ;  /* 0x0000000111117890 */ /* 0x000fe2000fffe03f */
[----:B------:R-:W-:Y:S01]  /*2540*/  VIADD R93, R93, 0xffffffff ;  /* 0xffffffff5d5d7836 */ /* 0x000fe20000000000 */
[----:B------:R-:W-:Y:S02]  /*2550*/  UISETP.NE.AND UP1, UPT, UR16, 0x15, UPT ;  /* 0x000000151000788c */ /* 0x000fe4000bf25270 */
[----:B------:R-:W-:Y:S02]  /*2560*/  UISETP.NE.AND UP2, UPT, UR17, 0x15, UPT ;  /* 0x000000151100788c */ /* 0x000fe4000bf45270 */
[----:B------:R-:W-:Y:S02]  /*2570*/  USEL UR7, URZ, 0x1, UP1 ;  /* 0x000000013f077887 */ /* 0x000fe40008800000 */
[----:B------:R-:W-:-:S02]  /*2580*/  USEL UR16, UR16, URZ, UP1 ;  /* 0x0000003f10107287 */ /* 0x000fc40008800000 */
[----:B------:R-:W-:Y:S02]  /*2590*/  USEL UR17, UR17, URZ, UP2 ;  /* 0x0000003f11117287 */ /* 0x000fe40009000000 */
[----:B------:R-:W-:Y:S01]  /*25a0*/  LOP3.LUT R97, R97, UR7, RZ, 0x3c, !PT ;  /* 0x0000000761617c12 */ /* 0x000fe2000f8e3cff */
[----:B------:R-:W-:Y:S01]  /*25b0*/  UMOV UR7, 0x1 ;  /* 0x0000000100077882 */ /* 0x000fe20000000000 */
[----:B------:R-:W-:Y:S08]  /*25c0*/  @P0 BRA `(.L_x_25) ;  /* 0xfffffff8000c0947 */ /* 0x000ff0000383ffff */
.L_x_17:
[----:B------:R-:W-:Y:S01]  /*25d0*/  UISETP.NE.AND UP0, UPT, UR6, URZ, UPT ;  /* 0x0000003f0600728c */ /* 0x000fe2000bf05270 */
[----:B------:R-:W-:Y:S01]  /*25e0*/  IMAD.U32 R97, RZ, RZ, UR22 ;  /* 0x00000016ff617e24 */ /* 0x000fe2000f8e00ff */
[----:B------:R-:W-:Y:S01]  /*25f0*/  SHF.L.U32 R95, R89, 0x1f, RZ ;  /* 0x0000001f595f7819 */ /* 0x000fe200000006ff */
[----:B------:R-:W-:Y:S01]  /*2600*/  IMAD.MOV.U32 R93, RZ, RZ, R23 ;  /* 0x000000ffff5d7224 */ /* 0x000fe200078e0017 */
[----:B------:R-:W-:-:S06]  /*2610*/  USEL UR6, URZ, 0x1, !UP0 ;  /* 0x000000013f067887 */ /* 0x000fcc000c000000 */
[----:B------:R-:W-:-:S13]  /*2620*/  ISETP.NE.AND P0, PT, RZ, UR6, PT ;  /* 0x00000006ff007c0c */ /* 0x000fda000bf05270 */
[----:B------:R-:W-:Y:S05]  /*2630*/  @!P0 BRA `(.L_x_26) ;  /* 0x0000000400048947 */ /* 0x000fea0003800000 */
[----:B------:R-:W-:Y:S01]  /*2640*/  FADD R93, R24, R93 ;  /* 0x0000005d185d7221 */ /* 0x000fe20000000000 */
        /* <DEDUP_REMOVED lines=63> */
[----:B------:R-:W-:-:S06]  /*2a40*/  WARPGROUP.DEPBAR.LE gsb0, 0x0 ;  /* 0x00008000000079c5 */ /* 0x000fcc0000010000 */
.L_x_26:
[----:B------:R0:W-:Y:S01]  /*2a50*/  SYNCS.ARRIVE.TRANS64.A1T0 RZ, [R97+UR21], RZ ;  /* 0x000000ff61ff79a7 */ /* 0x0001e20008100015 */
[----:B------:R-:W-:Y:S02]  /*2a60*/  WARPGROUP.DEPBAR.LE gsb0, 0x0 ;  /* 0x00008000000079c5 */ /* 0x000fe40000010000 */
[----:B------:R-:W-:Y:S01]  /*2a70*/  UIADD3 UR8, UR5, UR20, URZ ;  /* 0x0000001405087290 */ /* 0x000fe2000fffe03f */
[----:B------:R-:W-:Y:S01]  /*2a80*/  SHF.R.S32.HI R30, RZ, 0x1f, R4 ;  /* 0x0000001fff1e7819 */ /* 0x000fe20000011404 */
[----:B------:R-:W-:Y:S02]  /*2a90*/  UISETP.GE.U32.AND UP1, UPT, UR20, 0x15, UPT ;  /* 0x000000151400788c */ /* 0x000fe4000bf26070 */
[----:B------:R-:W-:Y:S01]  /*2aa0*/  UISETP.GT.U32.AND UP0, UPT, UR8, 0x14, UPT ;  /* 0x000000140800788c */ /* 0x000fe2000bf04070 */
[----:B------:R-:W1:Y:S01]  /*2ab0*/  SYNCS.PHASECHK.TRANS64.TRYWAIT P0, [UR13+0x8], R95 ;  /* 0x0000085fff0075a7 */ /* 0x000e62000800014d */
[----:B------:R-:W-:Y:S02]  /*2ac0*/  UIMAD.WIDE.U32 UR6, UR8, -0x79e79e79, URZ ;  /* 0x86186187080678a5 */ /* 0x000fe4000f8e003f */
[----:B------:R-:W-:-:S02]  /*2ad0*/  UISETP.LT.U32.AND UP0, UPT, UR20, 0x15, UP0 ;  /* 0x000000151400788c */ /* 0x000fc40008701070 */
[----:B------:R-:W-:Y:S02]  /*2ae0*/  UIADD3 UR5, UR8, -UR7, URZ ;  /* 0x8000000708057290 */ /* 0x000fe4000fffe03f */
[----:B------:R-:W-:Y:S02]  /*2af0*/  USEL UR6, URZ, 0x1, !UP0 ;  /* 0x000000013f067887 */ /* 0x000fe4000c000000 */
[----:B------:R-:W-:Y:S02]  /*2b00*/  ULEA.HI UR5, UR5, UR7, URZ, 0x1f ;  /* 0x0000000705057291 */ /* 0x000fe4000f8ff83f */
[----:B------:R-:W-:Y:S02]  /*2b10*/  ULOP3.LUT UR4, UR4, UR6, URZ, 0x3c, !UPT ;  /* 0x0000000604047292 */ /* 0x000fe4000f8e3c3f */
[----:B------:R-:W-:Y:S01]  /*2b20*/  USHF.R.U32.HI UR5, URZ, 0x4, UR5 ;  /* 0x000000043f057899 */ /* 0x000fe20008011605 */
[----:B------:R-:W2:Y:S03]  /*2b30*/  LDC R28, c[0x0][0x288] ;  /* 0x0000a200ff1c7b82 */ /* 0x000ea60000000800 */
[----:B------:R-:W-:-:S02]  /*2b40*/  @UP1 ULOP3.LUT UR4, UR4, 0x1, UR5, 0x78, !UPT ;  /* 0x0000000104041892 */ /* 0x000fc4000f8e7805 */
[----:B------:R-:W-:Y:S01]  /*2b50*/  UIMAD UR5, UR5, -0x15, UR8 ;  /* 0xffffffeb050578a4 */ /* 0x000fe2000f8e0208 */
[----:B01----:R-:W-:Y:S11]  /*2b60*/  @!P0 BRA `(.L_x_27) ;  /* 0x0000006c00288947 */ /* 0x003ff60003800000 */
.L_x_196:
[----:B------:R-:W-:Y:S01]  /*2b70*/  ULDC.64 UR6, c[0x0][0x6d0] ;  /* 0x0001b40000067ab9 */ /* 0x000fe20000000a00 */
[----:B------:R-:W-:Y:S02]  /*2b80*/  IMAD.SHL.U32 R34, R6, 0x40, RZ ;  /* 0x0000004006227824 */ /* 0x000fe400078e00ff */
[----:B------:R-:W-:Y:S02]  /*2b90*/  IMAD R23, R30, UR6, RZ ;  /* 0x000000061e177c24 */ /* 0x000fe4000f8e02ff */
[C---:B------:R-:W-:Y:S01]  /*2ba0*/  IMAD.WIDE.U32 R26, R4.reuse, UR6, R10 ;  /* 0x00000006041a7c25 */ /* 0x040fe2000f8e000a */
[----:B------:R-:W-:Y:S01]  /*2bb0*/  ULDC UR6, c[0x0][0x284] ;  /* 0x0000a10000067ab9 */ /* 0x000fe20000000800 */
[----:B------:R-:W-:Y:S02]  /*2bc0*/  SHF.R.S32.HI R35, RZ, 0x1f, R34 ;  /* 0x0000001fff237819 */ /* 0x000fe40000011422 */
[----:B------:R-:W-:Y:S01]  /*2bd0*/  IMAD R29, R4, UR7, R23 ;  /* 0x00000007041d7c24 */ /* 0x000fe2000f8e0217 */
[C---:B------:R-:W-:Y:S01]  /*2be0*/  ISETP.GE.AND P0, PT, R34.reuse, UR6, PT ;  /* 0x0000000622007c0c */ /* 0x040fe2000bf06270 */
[----:B------:R-:W-:Y:S01]  /*2bf0*/  IMAD.SHL.U32 R23, R5, 0x80, RZ ;  /* 0x0000008005177824 */ /* 0x000fe200078e00ff */
[----:B------:R-:W-:Y:S01]  /*2c00*/  IADD3 R26, P1, R34, R26, RZ ;  /* 0x0000001a221a7210 */ /* 0x000fe20007f3e0ff */
[----:B0-----:R-:W-:-:S03]  /*2c10*/  IMAD.WIDE R24, R21, 0x2, RZ ;  /* 0x0000000215187825 */ /* 0x001fc600078e02ff */
[----:B--2---:R-:W-:Y:S01]  /*2c20*/  ISETP.GE.OR P0, PT, R23, R28, P0 ;  /* 0x0000001c1700720c */ /* 0x004fe20000706670 */
[----:B------:R-:W-:Y:S01]  /*2c30*/  IMAD R6, R21, -0x2, R28 ;  /* 0xfffffffe15067824 */ /* 0x000fe200078e021c */
[----:B------:R-:W-:Y:S01]  /*2c40*/  IADD3.X R27, R35, R27, R29, P1, !PT ;  /* 0x0000001b231b7210 */ /* 0x000fe20000ffe41d */
[----:B------:R-:W-:-:S04]  /*2c50*/  IMAD.WIDE R40, R5, 0x80, R24 ;  /* 0x0000008005287825 */ /* 0x000fc800078e0218 */
[----:B------:R-:W-:-:S06]  /*2c60*/  IMAD.IADD R5, R6, 0x1, -R23 ;  /* 0x0000000106057824 */ /* 0x000fcc00078e0a17 */
[----:B------:R-:W-:Y:S05]  /*2c70*/  @P0 BRA `(.L_x_28) ;  /* 0x00000048008c0947 */ /* 0x000fea0003800000 */
[----:B------:R-:W0:Y:S01]  /*2c80*/  LDC.64 R24, c[0x0][0x6c8] ;  /* 0x0001b200ff187b82 */ /* 0x000e220000000a00 */
[----:B-----5:R-:W-:Y:S01]  /*2c90*/  FSETP.NEU.AND P0, PT, R12, RZ, PT ;  /* 0x000000ff0c00720b */ /* 0x020fe20003f0d000 */
[----:B------:R-:W-:Y:S01]  /*2ca0*/  IMAD.IADD R44, R17, 0x1, -R34 ;  /* 0x00000001112c7824 */ /* 0x000fe200078e0a22 */
[----:B------:R-:W-:Y:S01]  /*2cb0*/  ISETP.GT.AND P1, PT, R5, RZ, PT ;  /* 0x000000ff0500720c */ /* 0x000fe20003f24270 */
[----:B------:R-:W-:Y:S03]  /*2cc0*/  BSSY B0, `(.L_x_28) ;  /* 0x000049e000007945 */ /* 0x000fe60003800000 */
[----:B------:R-:W-:Y:S01]  /*2cd0*/  ISETP.GT.AND P5, PT, R44, RZ, P1 ;  /* 0x000000ff2c00720c */ /* 0x000fe20000fa4270 */
[-C--:B0-----:R-:W-:Y:S02]  /*2ce0*/  IMAD R6, R41, R24.reuse, RZ ;  /* 0x0000001829067224 */ /* 0x081fe400078e02ff */
[----:B------:R-:W-:-:S04]  /*2cf0*/  IMAD.WIDE.U32 R42, R40, R24, R26 ;  /* 0x00000018282a7225 */ /* 0x000fc800078e001a */
[----:B------:R-:W-:-:S04]  /*2d00*/  IMAD R23, R40, R25, R6 ;  /* 0x0000001928177224 */ /* 0x000fc800078e0206 */
[----:B------:R-:W-:Y:S01]  /*2d10*/  IMAD.IADD R37, R43, 0x1, R23 ;  /* 0x000000012b257824 */ /* 0x000fe200078e0217 */
[----:B------:R-:W-:Y:S06]  /*2d20*/  @!P0 BRA `(.L_x_29) ;  /* 0x0000003000e08947 */ /* 0x000fec0003800000 */
[----:B------:R-:W-:Y:S01]  /*2d30*/  ULDC.64 UR6, c[0x0][0x6b8] ;  /* 0x0001ae0000067ab9 */ /* 0x000fe20000000a00 */
[----:B------:R-:W-:Y:S01]  /*2d40*/  ULDC.64 UR10, c[0x0][0x6b0] ;  /* 0x0001ac00000a7ab9 */ /* 0x000fe20000000a00 */
[----:B------:R-:W-:Y:S01]  /*2d50*/  IMAD.WIDE.U32 R26, R4, UR6, R10 ;  /* 0x00000006041a7c25 */ /* 0x000fe2000f8e000a */
[----:B------:R-:W-:Y:S01]  /*2d60*/  ULDC.64 UR16, c[0x0][0x6a8] ;  /* 0x0001aa0000107ab9 */ /* 0x000fe20000000a00 */
[----:B------:R-:W0:Y:S01]  /*2d70*/  LDC.64 R38, c[0x0][0x6b0] ;  /* 0x0001ac00ff267b82 */ /* 0x000e220000000a00 */
[----:B------:R-:W-:Y:S01]  /*2d80*/  ULDC.64 UR8, c[0x0][0x6c0] ;  /* 0x0001b00000087ab9 */ /* 0x000fe20000000a00 */
[----:B------:R-:W-:Y:S01]  /*2d90*/  IMAD R23, R30, UR6, RZ ;  /* 0x000000061e177c24 */ /* 0x000fe2000f8e02ff */
[----:B------:R-:W-:-:S03]  /*2da0*/  IADD3 R30, P0, R34, R26, RZ ;  /* 0x0000001a221e7210 */ /* 0x000fc60007f1e0ff */
[----:B------:R-:W-:Y:S02]  /*2db0*/  IMAD R45, R4, UR7, R23 ;  /* 0x00000007042d7c24 */ /* 0x000fe4000f8e0217 */
[----:B------:R-:W-:-:S03]  /*2dc0*/  IMAD R23, R41, UR10, RZ ;  /* 0x0000000a29177c24 */ /* 0x000fc6000f8e02ff */
[----:B------:R-:W-:Y:S01]  /*2dd0*/  IADD3.X R31, R35, R27, R45, P0, !PT ;  /* 0x0000001b231f7210 */ /* 0x000fe200007fe42d */
[C---:B------:R-:W-:Y:S02]  /*2de0*/  IMAD R43, R40.reuse, UR11, R23 ;  /* 0x0000000b282b7c24 */ /* 0x040fe4000f8e0217 */
[----:B------:R-:W-:-:S04]  /*2df0*/  IMAD.WIDE.U32 R26, R40, UR10, R30 ;  /* 0x0000000a281a7c25 */ /* 0x000fc8000f8e001e */
[----:B------:R-:W-:Y:S01]  /*2e00*/  IMAD.IADD R23, R27, 0x1, R43 ;  /* 0x000000011b177824 */ /* 0x000fe200078e022b */
[----:B------:R-:W-:-:S04]  /*2e10*/  LEA R28, P0, R26, UR16, 0x2 ;  /* 0x000000101a1c7c11 */ /* 0x000fc8000f8010ff */
[----:B------:R-:W-:-:S05]  /*2e20*/  LEA.HI.X R29, R26, UR17, R23, 0x2, P0 ;  /* 0x000000111a1d7c11 */ /* 0x000fca00080f1417 */
[----:B------:R-:W2:Y:S01]  /*2e30*/  @P5 LDG.E.LTC128B R23, desc[UR18][R28.64] ;  /* 0x000000121c175981 */ /* 0x000ea2000c1e1920 */
[----:B------:R-:W-:Y:S01]  /*2e40*/  IMAD.WIDE.U32 R32, R40, UR10, R34 ;  /* 0x0000000a28207c25 */ /* 0x000fe2000f8e0022 */
[----:B------:R-:W-:Y:S01]  /*2e50*/  LEA R26, P0, R42, UR8, 0x2 ;  /* 0x000000082a1a7c11 */ /* 0x000fe2000f8010ff */
[----:B------:R-:W-:Y:S02]  /*2e60*/  BSSY B1, `(.L_x_30) ;  /* 0x0000016000017945 */ /* 0x000fe40003800000 */
[----:B0-----:R-:W-:Y:S01]  /*2e70*/  IMAD.WIDE.U32 R40, R40, UR10, R38 ;  /* 0x0000000a28287c25 */ /* 0x001fe2000f8e0026 */
[----:B------:R-:W-:Y:S02]  /*2e80*/  IADD3 R36, P2, R10, R32, RZ ;  /* 0x000000200a247210 */ /* 0x000fe40007f5e0ff */
[----:B------:R-:W-:Y:S01]  /*2e90*/  LEA.HI.X R27, R42, UR9, R37, 0x2, P0 ;  /* 0x000000092a1b7c11 */ /* 0x000fe200080f1425 */
[----:B------:R-:W-:Y:S01]  /*2ea0*/  IMAD.IADD R47, R43, 0x1, R41 ;  /* 0x000000012b2f7824 */ /* 0x000fe200078e0229 */
[----:B------:R-:W-:-:S02]  /*2eb0*/  ISETP.GT.AND P0, PT, R5, 0x1, PT ;  /* 0x000000010500780c */ /* 0x000fc40003f04270 */
[----:B------:R-:W-:Y:S02]  /*2ec0*/  IADD3.X R37, R11, R43, R33, P2, !PT ;  /* 0x0000002b0b257210 */ /* 0x000fe400017fe421 */
[----:B------:R-:W-:Y:S02]  /*2ed0*/  ISETP.GT.AND P2, PT, R44, RZ, P0 ;  /* 0x000000ff2c00720c */ /* 0x000fe40000744270 */
[----:B------:R-:W-:Y:S01]  /*2ee0*/  LEA R32, P4, R24, R26, 0x2 ;  /* 0x0000001a18207211 */ /* 0x000fe200078810ff */
[----:B------:R-:W-:-:S04]  /*2ef0*/  IMAD.WIDE.U32 R36, R4, UR6, R36 ;  /* 0x0000000604247c25 */ /* 0x000fc8000f8e0024 */
[----:B--2---:R-:W-:-:S04]  /*2f00*/  FMUL R6, R23, R12 ;  /* 0x0000000c17067220 */ /* 0x004fc80000400000 */
[----:B------:R-:W-:Y:S01]  /*2f10*/  FFMA R93, R93, R13, R6 ;  /* 0x0000000d5d5d7223 */ /* 0x000fe20000000006 */
[----:B------:R-:W-:-:S04]  /*2f20*/  IADD3 R6, P6, R30, R40, RZ ;  /* 0x000000281e067210 */ /* 0x000fc80007fde0ff */
[----:B------:R0:W-:Y:S01]  /*2f30*/  @P5 STG.E desc[UR18][R26.64], R93 ;  /* 0x0000005d1a005986 */ /* 0x0001e2000c101912 */
[----:B------:R-:W-:Y:S01]  /*2f40*/  IMAD.X R43, R47, 0x1, R31, P6 ;  /* 0x000000012f2b7824 */ /* 0x000fe200030e061f */
[----:B------:R-:W-:Y:S01]  /*2f50*/  LEA R38, P6, R36, UR16, 0x2 ;  /* 0x0000001024267c11 */ /* 0x000fe2000f8c10ff */
[----:B------:R-:W-:Y:S01]  /*2f60*/  IMAD.IADD R31, R45, 0x1, R37 ;  /* 0x000000012d1f7824 */ /* 0x000fe200078e0225 */
[----:B------:R-:W-:-:S04]  /*2f70*/  LEA R30, P5, R6, UR16, 0x2 ;  /* 0x00000010061e7c11 */ /* 0x000fc8000f8a10ff */
[----:B------:R-:W-:Y:S02]  /*2f80*/  LEA.HI.X R39, R36, UR17, R31, 0x2, P6 ;  /* 0x0000001124277c11 */ /* 0x000fe4000b0f141f */
[----:B------:R-:W-:Y:S01]  /*2f90*/  LEA.HI.X R31, R6, UR17, R43, 0x2, P5 ;  /* 0x00000011061f7c11 */ /* 0x000fe2000a8f142b */
[----:B------:R-:W-:Y:S06]  /*2fa0*/  @!P2 BRA `(.L_x_31) ;  /* 0x000000000004a947 */ /* 0x000fec0003800000 */
[----:B------:R1:W5:Y:S02]  /*2fb0*/  LDG.E.LTC128B R23, desc[UR18][R30.64] ;  /* 0x000000121e177981 */ /* 0x000364000c1e1920 */
.L_x_31:
[----:B------:R-:W-:Y:S05]  /*2fc0*/  BSYNC B1 ;  /* 0x0000000000017941 */ /* 0x000fea0003800000 */
.L_x_30:
[----:B-----5:R-:W-:Y:S01]  /*2fd0*/  FMUL R6, R23, R12 ;  /* 0x0000000c17067220 */ /* 0x020fe20000400000 */
[----:B------:R-:W-:Y:S01]  /*2fe0*/  LEA.HI.X R33, R24, R27, R25, 0x2, P4 ;  /* 0x0000001b18217211 */ /* 0x000fe200020f1419 */
[----:B------:R-:W-:Y:S01]  /*2ff0*/  BSSY B1, `(.L_x_32) ;  /* 0x0000008000017945 */ /* 0x000fe20003800000 */
[----:B------:R-:W-:Y:S01]  /*3000*/  ISETP.GT.AND P1, PT, R44, 0x8, P1 ;  /* 0x000000082c00780c */ /* 0x000fe20000f24270 */
[----:B------:R-:W-:Y:S01]  /*3010*/  FFMA R37, R202, R13, R6 ;  /* 0x0000000dca257223 */ /* 0x000fe20000000006 */
[----:B------:R-:W-:-:S04]  /*3020*/  IADD3 R34, P5, P6, R10, R40, R34 ;  /* 0x000000280a227210 */ /* 0x000fc80007ebe022 */
[----:B------:R2:W-:Y:S01]  /*3030*/  @P2 STG.E desc[UR18][R32.64], R37 ;  /* 0x0000002520002986 */ /* 0x0005e2000c101912 */
[----:B------:R-:W-:-:S06]  /*3040*/  IADD3.X R35, R11, R47, R35, P5, P6 ;  /* 0x0000002f0b237210 */ /* 0x000fcc0002fec423 */
[----:B------:R-:W-:Y:S05]  /*3050*/  @!P1 BRA `(.L_x_33) ;  /* 0x0000000000049947 */ /* 0x000fea0003800000 */
[----:B------:R3:W5:Y:S02]  /*3060*/  LDG.E.LTC128B R23, desc[UR18][R38.64+0x20] ;  /* 0x0000201226177981 */ /* 0x000764000c1e1920 */
.L_x_33:
[----:B------:R-:W-:Y:S05]  /*3070*/  BSYNC B1 ;  /* 0x0000000000017941 */ /* 0x000fea0003800000 */
.L_x_32:
[----:B--2--5:R-:W-:Y:S01]  /*3080*/  FMUL R37, R23, R12 ;  /* 0x0000000c17257220 */ /* 0x024fe20000400000 */
[----:B------:R-:W-:Y:S01]  /*3090*/  ISETP.GT.AND P0, PT, R44, 0x8, P0 ;  /* 0x000000082c00780c */ /* 0x000fe20000704270 */
[----:B------:R-:W-:Y:S01]  /*30a0*/  IMAD.WIDE.U32 R34, R4, UR6, R34 ;  /* 0x0000000604227c25 */ /* 0x000fe2000f8e0022 */
[----:B------:R-:W-:-:S03]  /*30b0*/  ISETP.GT.AND P2, PT, R5, 0x8, PT ;  /* 0x000000080500780c */ /* 0x000fc60003f44270 */
[----:B---3--:R-:W-:Y:S01]  /*30c0*/  FFMA R39, R200, R13, R37 ;  /* 0x0000000dc8277223 */ /* 0x008fe20000000025 */
[----:B------:R-:W-:Y:S01]  /*30d0*/  USHF.L.U64.HI UR9, UR10, 0x5, UR11 ;  /* 0x000000050a097899 */ /* 0x000fe2000801020b */
[----:B------:R-:W-:Y:S01]  /*30e0*/  IMAD.IADD R35, R45, 0x1, R35 ;  /* 0x000000012d237824 */ /* 0x000fe200078e0223 */
[----:B------:R-:W-:Y:S01]  /*30f0*/  LEA R36, P5, R34, UR16, 0x2 ;  /* 0x0000001022247c11 */ /* 0x000fe2000f8a10ff */
[----:B------:R-:W-:Y:S01]  /*3100*/  USHF.L.U32 UR8, UR10, 0x5, URZ ;  /* 0x000000050a087899 */ /* 0x000fe2000800063f */
[----:B------:R2:W-:Y:S01]  /*3110*/  @P1 STG.E desc[UR18][R26.64+0x20], R39 ;  /* 0x000020271a001986 */ /* 0x0005e2000c101912 */
[----:B------:R-:W-:Y:S01]  /*3120*/  BSSY B1, `(.L_x_34) ;  /* 0x0000005000017945 */ /* 0x000fe20003800000 */
[----:B------:R-:W-:Y:S02]  /*3130*/  ISETP.GT.AND P4, PT, R44, RZ, P2 ;  /* 0x000000ff2c00720c */ /* 0x000fe40001784270 */
[----:B------:R-:W-:Y:S01]  /*3140*/  LEA.HI.X R37, R34, UR17, R35, 0x2, P5 ;  /* 0x0000001122257c11 */ /* 0x000fe2000a8f1423 */
[----:B------:R-:W-:Y:S10]  /*3150*/  @!P0 BRA `(.L_x_35) ;  /* 0x0000000000048947 */ /* 0x000ff40003800000 */
[----:B------:R3:W5:Y:S02]  /*3160*/  LDG.E.LTC128B R23, desc[UR18][R36.64+0x20] ;  /* 0x0000201224177981 */ /* 0x000764000c1e1920 */
.L_x_35:
[----:B------:R-:W-:Y:S05]  /*3170*/  BSYNC B1 ;  /* 0x0000000000017941 */ /* 0x000fea0003800000 */
.L_x_34:
[----:B---3-5:R-:W-:Y:S01]  /*3180*/  FMUL R37, R23, R12 ;  /* 0x0000000c17257220 */ /* 0x028fe20000400000 */
[----:B------:R-:W-:Y:S01]  /*3190*/  IADD3 R34, P1, R28, UR8, RZ ;  /* 0x000000081c227c10 */ /* 0x000fe2000ff3e0ff */
[----:B------:R-:W-:Y:S02]  /*31a0*/  IMAD.MOV.U32 R43, RZ, RZ, R23 ;  /* 0x000000ffff2b7224 */ /* 0x000fe400078e0017 */
[----:B--2---:R-:W-:Y:S01]  /*31b0*/  FFMA R39, R198, R13, R37 ;  /* 0x0000000dc6277223 */ /* 0x004fe20000000025 */
[----:B------:R-:W-:-:S04]  /*31c0*/  IADD3.X R35, R29, UR9, RZ, P1, !PT ;  /* 0x000000091d237c10 */ /* 0x000fc80008ffe4ff */
[----:B------:R2:W-:Y:S04]  /*31d0*/  @P0 STG.E desc[UR18][R32.64+0x20], R39 ;  /* 0x0000202720000986 */ /* 0x0005e8000c101912 */
[----:B------:R-:W3:Y:S01]  /*31e0*/  @P4 LDG.E.LTC128B R43, desc[UR18][R34.64] ;  /* 0x00000012222b4981 */ /* 0x000ee2000c1e1920 */
[C---:B------:R-:W-:Y:S01]  /*31f0*/  IMAD.SHL.U32 R4, R24.reuse, 0x20, RZ ;  /* 0x0000002018047824 */ /* 0x040fe200078e00ff */
[----:B------:R-:W-:Y:S01]  /*3200*/  SHF.L.U64.HI R6, R24, 0x5, R25 ;  /* 0x0000000518067819 */ /* 0x000fe20000010219 */
[----:B------:R-:W-:Y:S01]  /*3210*/  BSSY B1, `(.L_x_36) ;  /* 0x000000c000017945 */ /* 0x000fe20003800000 */
[----:B------:R-:W-:Y:S02]  /*3220*/  ISETP.GT.AND P0, PT, R5, 0x9, PT ;  /* 0x000000090500780c */ /* 0x000fe40003f04270 */
[----:B------:R-:W-:-:S02]  /*3230*/  IADD3 R36, P5, R4, R26, RZ ;  /* 0x0000001a04247210 */ /* 0x000fc40007fbe0ff */
[----:B------:R-:W-:-:S03]  /*3240*/  ISETP.GT.AND P1, PT, R44, RZ, P0 ;  /* 0x000000ff2c00720c */ /* 0x000fc60000724270 */
[----:B------:R-:W-:Y:S01]  /*3250*/  IMAD.X R37, R6, 0x1, R27, P5 ;  /* 0x0000000106257824 */ /* 0x000fe200028e061b */
[----:B------:R-:W-:-:S04]  /*3260*/  IADD3 R40, P5, R30, UR8, RZ ;  /* 0x000000081e287c10 */ /* 0x000fc8000ffbe0ff */
[----:B------:R-:W-:Y:S01]  /*3270*/  IADD3.X R41, R31, UR9, RZ, P5, !PT ;  /* 0x000000091f297c10 */ /* 0x000fe2000affe4ff */
[----:B---3--:R-:W-:-:S04]  /*3280*/  FMUL R23, R43, R12 ;  /* 0x0000000c2b177220 */ /* 0x008fc80000400000 */
[----:B------:R-:W-:-:S05]  /*3290*/  FFMA R23, R196, R13, R23 ;  /* 0x0000000dc4177223 */ /* 0x000fca0000000017 */
[----:B------:R2:W-:Y:S01]  /*32a0*/  @P4 STG.E desc[UR18][R36.64], R23 ;  /* 0x0000001724004986 */ /* 0x0005e2000c101912 */
[----:B------:R-:W-:Y:S05]  /*32b0*/  @!P1 BRA `(.L_x_37) ;  /* 0x0000000000049947 */ /* 0x000fea0003800000 */
[----:B------:R3:W5:Y:S02]  /*32c0*/  LDG.E.LTC128B R43, desc[UR18][R40.64] ;  /* 0x00000012282b7981 */ /* 0x000764000c1e1920 */
.L_x_37:
[----:B------:R-:W-:Y:S05]  /*32d0*/  BSYNC B1 ;  /* 0x0000000000017941 */ /* 0x000fea0003800000 */
.L_x_36:
[----:B------:R-:W-:Y:S01]  /*32e0*/  UIADD3 UR6, UP0, UR8, 0x20, URZ ;  /* 0x0000002008067890 */ /* 0x000fe2000ff1e03f */
[----:B------:R-:W-:Y:S01]  /*32f0*/  ISETP.GT.AND P2, PT, R44, 0x8, P2 ;  /* 0x000000082c00780c */ /* 0x000fe20001744270 */
[----:B--2--5:R-:W-:Y:S01]  /*3300*/  FMUL R23, R43, R12 ;  /* 0x0000000c2b177220 */ /* 0x024fe20000400000 */
[----:B------:R-:W-:Y:S01]  /*3310*/  IADD3 R38, P4, R4, R32, RZ ;  /* 0x0000002004267210 */ /* 0x000fe20007f9e0ff */
[----:B------:R-:W-:Y:S02]  /*3320*/  UIADD3.X UR7, URZ, UR9, URZ, UP0, !UPT ;  /* 0x000000093f077290 */ /* 0x000fe400087fe43f */
[----:B------:R-:W-:Y:S01]  /*3330*/  IADD3 R28, P5, R28, UR6, RZ ;  /* 0x000000061c1c7c10 */ /* 0x000fe2000ffbe0ff */
[----:B------:R-:W-:Y:S01]  /*3340*/  FFMA R45, R194, R13, R23 ;  /* 0x0000000dc22d7223 */ /* 0x000fe20000000017 */
[----:B------:R-:W-:Y:S02]  /*3350*/  IMAD.X R39, R6, 0x1, R33, P4 ;  /* 0x0000000106277824 */ /* 0x000fe400020e0621 */
[----:B------:R-:W-:-:S03]  /*3360*/  IADD3.X R29, R29, UR7, RZ, P5, !PT ;  /* 0x000000071d1d7c10 */ /* 0x000fc6000affe4ff */
[----:B------:R2:W-:Y:S04]  /*3370*/  @P1 STG.E desc[UR18][R38.64], R45 ;  /* 0x0000002d26001986 */ /* 0x0005e8000c101912 */
[----:B------:R-:W4:Y:S01]  /*3380*/  @P2 LDG.E.LTC128B R43, desc[UR18][R28.64] ;  /* 0x000000121c2b2981 */ /* 0x000f22000c1e1920 */
[----:B------:R-:W-:Y:S01]  /*3390*/  IADD3 R24, P1, R4, 0x20, RZ ;  /* 0x0000002004187810 */ /* 0x000fe20007f3e0ff */
[----:B------:R-:W-:Y:S01]  /*33a0*/  BSSY B1, `(.L_x_38) ;  /* 0x000000c000017945 */ /* 0x000fe20003800000 */
[----:B------:R-:W-:Y:S02]  /*33b0*/  ISETP.GT.AND P4, PT, R44, 0x8, P0 ;  /* 0x000000082c00780c */ /* 0x000fe40000784270 */
[----:B0-----:R-:W-:Y:S01]  /*33c0*/  IADD3 R26, P5, R24, R26, RZ ;  /* 0x0000001a181a7210 */ /* 0x001fe20007fbe0ff */
[----:B------:R-:W-:Y:S01]  /*33d0*/  IMAD.X R23, RZ, RZ, R6, P1 ;  /* 0x000000ffff177224 */ /* 0x000fe200008e0606 */
[----:B-1----:R-:W-:-:S03]  /*33e0*/  IADD3 R30, P0, R30, UR6, RZ ;  /* 0x000000061e1e7c10 */ /* 0x002fc6000ff1e0ff */
[----:B------:R-:W-:Y:S01]  /*33f0*/  IMAD.X R27, R23, 0x1, R27, P5 ;  /* 0x00000001171b7824 */ /* 0x000fe200028e061b */
[----:B------:R-:W-:Y:S01]  /*3400*/  IADD3.X R31, R31, UR7, RZ, P0, !PT ;  /* 0x000000071f1f7c10 */ /* 0x000fe200087fe4ff */
[----:B----4-:R-:W-:-:S04]  /*3410*/  FMUL R25, R43, R12 ;  /* 0x0000000c2b197220 */ /* 0x010fc80000400000 */
[----:B------:R-:W-:-:S05]  /*3420*/  FFMA R25, R192, R13, R25 ;  /* 0x0000000dc0197223 */ /* 0x000fca0000000019 */
[----:B------:R2:W-:Y:S01]  /*3430*/  @P2 STG.E desc[UR18][R26.64], R25 ;  /* 0x000000191a002986 */ /* 0x0005e2000c101912 */
[----:B------:R-:W-:Y:S05]  /*3440*/  @!P4 BRA `(.L_x_39) ;  /* 0x000000000004c947 */ /* 0x000fea0003800000 */
[----:B------:R0:W5:Y:S02]  /*3450*/  LDG.E.LTC128B R43, desc[UR18][R30.64] ;  /* 0x000000121e2b7981 */ /* 0x000164000c1e1920 */
.L_x_39:
[----:B------:R-:W-:Y:S05]  /*3460*/  BSYNC B1 ;  /* 0x0000000000017941 */ /* 0x000fea0003800000 */
.L_x_38:
[----:B------:R-:W-:Y:S01]  /*3470*/  IADD3 R28, P2, R24, R32, RZ ;  /* 0x00000020181c7210 */ /* 0x000fe20007f5e0ff */
[----:B--2--5:R-:W-:Y:S01]  /*3480*/  FMUL R25, R43, R12 ;  /* 0x0000000c2b197220 */ /* 0x024fe20000400000 */
[C---:B------:R-:W-:Y:S01]  /*3490*/  ISETP.GT.AND P1, PT, R5.reuse, 0x10, PT ;  /* 0x000000100500780c */ /* 0x040fe20003f24270 */
[----:B------:R-:W-:Y:S01]  /*34a0*/  BSSY B1, `(.L_x_40) ;  /* 0x000000b000017945 */ /* 0x000fe20003800000 */
[----:B------:R-:W-:Y:S01]  /*34b0*/  ISETP.GT.AND P0, PT, R5, 0x11, PT ;  /* 0x000000110500780c */ /* 0x000fe20003f04270 */
[----:B------:R-:W-:Y:S01]  /*34c0*/  FFMA R25, R190, R13, R25 ;  /* 0x0000000dbe197223 */ /* 0x000fe20000000019 */
[----:B------:R-:W-:Y:S01]  /*34d0*/  IMAD.X R29, R23, 0x1, R33, P2 ;  /* 0x00000001171d7824 */ /* 0x000fe200010e0621 */
[----:B------:R-:W-:Y:S02]  /*34e0*/  ISETP.GT.AND P5, PT, R44, RZ, P1 ;  /* 0x000000ff2c00720c */ /* 0x000fe40000fa4270 */
[----:B0-----:R-:W-:Y:S02]  /*34f0*/  IADD3 R30, P2, R34, UR8, RZ ;  /* 0x00000008221e7c10 */ /* 0x001fe4000ff5e0ff */
[----:B------:R0:W-:Y:S01]  /*3500*/  @P4 STG.E desc[UR18][R28.64], R25 ;  /* 0x000000191c004986 */ /* 0x0001e2000c101912 */
[----:B------:R-:W-:-:S02]  /*3510*/  IADD3 R26, P6, R36, R4, RZ ;  /* 0x00000004241a7210 */ /* 0x000fc40007fde0ff */
[----:B------:R-:W-:-:S06]  /*3520*/  IADD3.X R31, R35, UR9, RZ, P2, !PT ;  /* 0x00000009231f7c10 */ /* 0x000fcc00097fe4ff */
[----:B------:R-:W-:Y:S05]  /*3530*/  @!P5 BRA `(.L_x_41) ;  /* 0x000000000004d947 */ /* 0x000fea0003800000 */
[----:B------:R1:W5:Y:S02]  /*3540*/  LDG.E.LTC128B R43, desc[UR18][R30.64] ;  /* 0x000000121e2b7981 */ /* 0x000364000c1e1920 */
.L_x_41:
[----:B------:R-:W-:Y:S05]  /*3550*/  BSYNC B1 ;  /* 0x0000000000017941 */ /* 0x000fea0003800000 */
.L_x_40:
[----:B0----5:R-:W-:Y:S01]  /*3560*/  FMUL R25, R43, R12 ;  /* 0x0000000c2b197220 */ /* 0x021fe20000400000 */
[----:B------:R-:W-:Y:S01]  /*3570*/  IMAD.X R27, R37, 0x1, R6, P6 ;  /* 0x00000001251b7824 */ /* 0x000fe200030e0606 */
[----:B------:R-:W-:Y:S01]  /*3580*/  ISETP.GT.AND P2, PT, R44, RZ, P0 ;  /* 0x000000ff2c00720c */ /* 0x000fe20000744270 */
[----:B------:R-:W-:Y:S01]  /*3590*/  BSSY B1, `(.L_x_42) ;  /* 0x0000008000017945 */ /* 0x000fe20003800000 */
[----:B------:R-:W-:Y:S01]  /*35a0*/  FFMA R25, R188, R13, R25 ;  /* 0x0000000dbc197223 */ /* 0x000fe20000000019 */
[----:B------:R-:W-:Y:S02]  /*35b0*/  IADD3 R32, P6, R40, UR8, RZ ;  /* 0x0000000828207c10 */ /* 0x000fe4000ffde0ff */
[----:B------:R-:W-:Y:S02]  /*35c0*/  IADD3 R28, P4, R38, R4, RZ ;  /* 0x00000004261c7210 */ /* 0x000fe40007f9e0ff */
[----:B------:R0:W-:Y:S01]  /*35d0*/  @P5 STG.E desc[UR18][R26.64], R25 ;  /* 0x000000191a005986 */ /* 0x0001e2000c101912 */
[----:B------:R-:W-:-:S05]  /*35e0*/  IADD3.X R33, R41, UR9, RZ, P6, !PT ;  /* 0x0000000929217c10 */ /* 0x000fca000b7fe4ff */
[----:B------:R-:W-:Y:S05]  /*35f0*/  @!P2 BRA `(.L_x_43) ;  /* 0x000000000004a947 */ /* 0x000fea0003800000 */
[----:B------:R2:W5:Y:S02]  /*3600*/  LDG.E.LTC128B R43, desc[UR18][R32.64] ;  /* 0x00000012202b7981 */ /* 0x000564000c1e1920 */
.L_x_43:
[----:B------:R-:W-:Y:S05]  /*3610*/  BSYNC B1 ;  /* 0x0000000000017941 */ /* 0x000fea0003800000 */
.L_x_42:
[----:B0----5:R-:W-:Y:S01]  /*3620*/  FMUL R25, R43, R12 ;  /* 0x0000000c2b197220 */ /* 0x021fe20000400000 */
[----:B------:R-:W-:Y:S01]  /*3630*/  IMAD.X R29, R39, 0x1, R6, P4 ;  /* 0x00000001271d7824 */ /* 0x000fe200020e0606 */
[----:B------:R-:W-:Y:S01]  /*3640*/  ISETP.GT.AND P1, PT, R44, 0x8, P1 ;  /* 0x000000082c00780c */ /* 0x000fe20000f24270 */
[----:B------:R-:W-:Y:S01]  /*3650*/  BSSY B1, `(.L_x_44) ;  /* 0x0000009000017945 */ /* 0x000fe20003800000 */
[----:B------:R-:W-:Y:S01]  /*3660*/  FFMA R45, R186, R13, R25 ;  /* 0x0000000dba2d7223 */ /* 0x000fe20000000019 */
[----:B------:R-:W-:Y:S01]  /*3670*/  IADD3 R34, P4, R34, UR6, RZ ;  /* 0x0000000622227c10 */ /* 0x000fe2000ff9e0ff */
[----:B------:R-:W-:Y:S01]  /*3680*/  IMAD.MOV.U32 R25, RZ, RZ, R43 ;  /* 0x000000ffff197224 */ /* 0x000fe200078e002b */
[----:B------:R-:W-:Y:S02]  /*3690*/  IADD3 R42, P5, R24, R36, RZ ;  /* 0x00000024182a7210 */ /* 0x000fe40007fbe0ff */
[----:B------:R0:W-:Y:S01]  /*36a0*/  @P2 STG.E desc[UR18][R28.64], R45 ;  /* 0x0000002d1c002986 */ /* 0x0001e2000c101912 */
[----:B------:R-:W-:-:S05]  /*36b0*/  IADD3.X R35, R35, UR7, RZ, P4, !PT ;  /* 0x0000000723237c10 */ /* 0x000fca000a7fe4ff */
[----:B------:R-:W-:Y:S05]  /*36c0*/  @!P1 BRA `(.L_x_45) ;  /* 0x0000000000049947 */ /* 0x000fea0003800000 */
[----:B------:R4:W5:Y:S02]  /*36d0*/  LDG.E.LTC128B R25, desc[UR18][R34.64] ;  /* 0x0000001222197981 */ /* 0x000964000c1e1920 */
.L_x_45:
[----:B------:R-:W-:Y:S05]  /*36e0*/  BSYNC B1 ;  /* 0x0000000000017941 */ /* 0x000fea0003800000 */
.L_x_44:
[----:B----45:R-:W-:Y:S01]  /*36f0*/  FMUL R35, R25, R12 ;  /* 0x0000000c19237220 */ /* 0x030fe20000400000 */
[----:B------:R-:W-:Y:S01]  /*3700*/  IMAD.X R43, R23, 0x1, R37, P5 ;  /* 0x00000001172b7824 */ /* 0x000fe200028e0625 */
[----:B------:R-:W-:Y:S01]  /*3710*/  ISETP.GT.AND P2, PT, R44, 0x8, P0 ;  /* 0x000000082c00780c */ /* 0x000fe20000744270 */
[----:B------:R-:W-:Y:S01]  /*3720*/  BSSY B1, `(.L_x_46) ;  /* 0x0000007000017945 */ /* 0x000fe20003800000 */
[----:B------:R-:W-:Y:S01]  /*3730*/  FFMA R37, R184, R13, R35 ;  /* 0x0000000db8257223 */ /* 0x000fe20000000023 */
[----:B------:R-:W-:-:S04]  /*3740*/  IADD3 R34, P0, R40, UR6, RZ ;  /* 0x0000000628227c10 */ /* 0x000fc8000ff1e0ff */
[----:B------:R4:W-:Y:S01]  /*3750*/  @P1 STG.E desc[UR18][R42.64], R37 ;  /* 0x000000252a001986 */ /* 0x0009e2000c101912 */
[----:B------:R-:W-:-:S05]  /*3760*/  IADD3.X R35, R41, UR7, RZ, P0, !PT ;  /* 0x0000000729237c10 */ /* 0x000fca00087fe4ff */
[----:B------:R-:W-:Y:S05]  /*3770*/  @!P2 BRA `(.L_x_47) ;  /* 0x000000000004a947 */ /* 0x000fea0003800000 */
[----:B------:R0:W5:Y:S02]  /*3780*/  LDG.E.LTC128B R25, desc[UR18][R34.64] ;  /* 0x0000001222197981 */ /* 0x000164000c1e1920 */
.L_x_47:
[----:B------:R-:W-:Y:S05]  /*3790*/  BSYNC B1 ;  /* 0x0000000000017941 */ /* 0x000fea0003800000 */
.L_x_46:
[----:B0----5:R-:W-:Y:S01]  /*37a0*/  FMUL R35, R25, R12 ;  /* 0x0000000c19237220 */ /* 0x021fe20000400000 */
[----:B------:R-:W-:Y:S01]  /*37b0*/  IADD3 R34, P5, R24, R38, RZ ;  /* 0x0000002618227210 */ /* 0x000fe20007fbe0ff */
[----:B------:R-:W-:Y:S01]  /*37c0*/  BSSY B1, `(.L_x_48) ;  /* 0x000000c000017945 */ /* 0x000fe20003800000 */
[----:B------:R-:W-:Y:S01]  /*37d0*/  ISETP.GT.AND P1, PT, R5, 0x18, PT ;  /* 0x000000180500780c */ /* 0x000fe20003f24270 */
[----:B---3--:R-:W-:Y:S01]  /*37e0*/  FFMA R41, R182, R13, R35 ;  /* 0x0000000db6297223 */ /* 0x008fe20000000023 */
[----:B------:R-:W-:Y:S01]  /*37f0*/  IADD3 R36, P6, R30, UR8, RZ ;  /* 0x000000081e247c10 */ /* 0x000fe2000ffde0ff */
[----:B------:R-:W-:Y:S01]  /*3800*/  IMAD.X R35, R23, 0x1, R39, P5 ;  /* 0x0000000117237824 */ /* 0x000fe200028e0627 */
[----:B------:R-:W-:Y:S02]  /*3810*/  ISETP.GT.AND P4, PT, R44, RZ, P1 ;  /* 0x000000ff2c00720c */ /* 0x000fe40000f84270 */
[----:B------:R-:W-:Y:S02]  /*3820*/  ISETP.GT.AND P0, PT, R5, 0x19, PT ;  /* 0x000000190500780c */ /* 0x000fe40003f04270 */
[----:B------:R0:W-:Y:S01]  /*3830*/  @P2 STG.E desc[UR18][R34.64], R41 ;  /* 0x0000002922002986 */ /* 0x0001e2000c101912 */
[----:B------:R-:W-:-:S02]  /*3840*/  IADD3 R38, P5, R26, R4, RZ ;  /* 0x000000041a267210 */ /* 0x000fc40007fbe0ff */
[----:B----4-:R-:W-:-:S06]  /*3850*/  IADD3.X R37, R31, UR9, RZ, P6, !PT ;  /* 0x000000091f257c10 */ /* 0x010fcc000b7fe4ff */
[----:B------:R-:W-:Y:S05]  /*3860*/  @!P4 BRA `(.L_x_49) ;  /* 0x000000000004c947 */ /* 0x000fea0003800000 */
[----:B------:R3:W5:Y:S02]  /*3870*/  LDG.E.LTC128B R25, desc[UR18][R36.64] ;  /* 0x0000001224197981 */ /* 0x000764000c1e1920 */
.L_x_49:
[----:B------:R-:W-:Y:S05]  /*3880*/  BSYNC B1 ;  /* 0x0000000000017941 */ /* 0x000fea0003800000 */
.L_x_48:
        /* <DEDUP_REMOVED lines=11> */
.L_x_51:
[----:B------:R-:W-:Y:S05]  /*3940*/  BSYNC B1 ;  /* 0x0000000000017941 */ /* 0x000fea0003800000 */
.L_x_50:
[----:B-----5:R-:W-:Y:S01]  /*3950*/  FMUL R43, R25, R12 ;  /* 0x0000000c192b7220 */ /* 0x020fe20000400000 */
[----:B0-----:R-:W-:Y:S01]  /*3960*/  IMAD.X R41, R29, 0x1, R6, P5 ;  /* 0x000000011d297824 */ /* 0x001fe200028e0606 */
[----:B------:R-:W-:Y:S01]  /*3970*/  ISETP.GT.AND P1, PT, R44, 0x8, P1 ;  /* 0x000000082c00780c */ /* 0x000fe20000f24270 */
[----:B------:R-:W-:Y:S01]  /*3980*/  BSSY B1, `(.L_x_52) ;  /* 0x0000008000017945 */ /* 0x000fe20003800000 */
[----:B------:R-:W-:Y:S01]  /*3990*/  FFMA R43, R14, R13, R43 ;  /* 0x0000000d0e2b7223 */ /* 0x000fe2000000002b */
[----:B-1----:R-:W-:Y:S02]  /*39a0*/  IADD3 R30, P4, R30, UR6, RZ ;  /* 0x000000061e1e7c10 */ /* 0x002fe4000ff9e0ff */
[----:B------:R-:W-:Y:S02]  /*39b0*/  IADD3 R42, P5, R26, R24, RZ ;  /* 0x000000181a2a7210 */ /* 0x000fe40007fbe0ff */
[----:B------:R0:W-:Y:S01]  /*39c0*/  @P2 STG.E desc[UR18][R40.64], R43 ;  /* 0x0000002b28002986 */ /* 0x0001e2000c101912 */
[----:B------:R-:W-:-:S05]  /*39d0*/  IADD3.X R31, R31, UR7, RZ, P4, !PT ;  /* 0x000000071f1f7c10 */ /* 0x000fca000a7fe4ff */
[----:B------:R-:W-:Y:S05]  /*39e0*/  @!P1 BRA `(.L_x_53) ;  /* 0x0000000000049947 */ /* 0x000fea0003800000 */
[----:B------:R1:W5:Y:S02]  /*39f0*/  LDG.E.LTC128B R25, desc[UR18][R30.64] ;  /* 0x000000121e197981 */ /* 0x000364000c1e1920 */
.L_x_53:
[----:B------:R-:W-:Y:S05]  /*3a00*/  BSYNC B1 ;  /* 0x0000000000017941 */ /* 0x000fea0003800000 */
.L_x_52:
[----:B-1---5:R-:W-:Y:S01]  /*3a10*/  FMUL R31, R25, R12 ;  /* 0x0000000c191f7220 */ /* 0x022fe20000400000 */
[----:B0-----:R-:W-:Y:S01]  /*3a20*/  IMAD.X R43, R27, 0x1, R23, P5 ;  /* 0x000000011b2b7824 */ /* 0x001fe200028e0617 */
        /* <DEDUP_REMOVED lines=8> */
.L_x_55:
[----:B------:R-:W-:Y:S05]  /*3ab0*/  BSYNC B1 ;  /* 0x0000000000017941 */ /* 0x000fea0003800000 */
.L_x_54:
[----:B-1---5:R-:W-:Y:S01]  /*3ac0*/  FMUL R27, R25, R12 ;  /* 0x0000000c191b7220 */ /* 0x022fe20000400000 */
[----:B------:R-:W-:Y:S01]  /*3ad0*/  IADD3 R26, P5, R28, R24, RZ ;  /* 0x000000181c1a7210 */ /* 0x000fe20007fbe0ff */
[----:B------:R-:W-:Y:S01]  /*3ae0*/  BSSY B1, `(.L_x_56) ;  /* 0x000000c000017945 */ /* 0x000fe20003800000 */
[----:B------:R-:W-:Y:S01]  /*3af0*/  ISETP.GT.AND P1, PT, R5, 0x20, PT ;  /* 0x000000200500780c */ /* 0x000fe20003f24270 */
[----:B0-----:R-:W-:Y:S01]  /*3b00*/  FFMA R31, R18, R13, R27 ;  /* 0x0000000d121f7223 */ /* 0x001fe2000000001b */
[----:B------:R-:W-:Y:S01]  /*3b10*/  IADD3 R28, P6, R36, UR8, RZ ;  /* 0x00000008241c7c10 */ /* 0x000fe2000ffde0ff */
[----:B------:R-:W-:Y:S01]  /*3b20*/  IMAD.X R27, R29, 0x1, R23, P5 ;  /* 0x000000011d1b7824 */ /* 0x000fe200028e0617 */
[----:B------:R-:W-:Y:S02]  /*3b30*/  ISETP.GT.AND P4, PT, R44, RZ, P1 ;  /* 0x000000ff2c00720c */ /* 0x000fe40000f84270 */
[----:B------:R-:W-:Y:S02]  /*3b40*/  ISETP.GT.AND P0, PT, R5, 0x21, PT ;  /* 0x000000210500780c */ /* 0x000fe40003f04270 */
[----:B------:R0:W-:Y:S01]  /*3b50*/  @P2 STG.E desc[UR18][R26.64], R31 ;  /* 0x0000001f1a002986 */ /* 0x0001e2000c101912 */
[----:B------:R-:W-:-:S02]  /*3b60*/  IADD3 R30, P5, R38, R4, RZ ;  /* 0x00000004261e7210 */ /* 0x000fc40007fbe0ff */
[----:B------:R-:W-:-:S06]  /*3b70*/  IADD3.X R29, R37, UR9, RZ, P6, !PT ;  /* 0x00000009251d7c10 */ /* 0x000fcc000b7fe4ff */
[----:B------:R-:W-:Y:S05]  /*3b80*/  @!P4 BRA `(.L_x_57) ;  /* 0x000000000004c947 */ /* 0x000fea0003800000 */
[----:B------:R1:W5:Y:S02]  /*3b90*/  LDG.E.LTC128B R25, desc[UR18][R28.64] ;  /* 0x000000121c197981 */ /* 0x000364000c1e1920 */
.L_x_57:
[----:B------:R-:W-:Y:S05]  /*3ba0*/  BSYNC B1 ;  /* 0x0000000000017941 */ /* 0x000fea0003800000 */
.L_x_56:
[----:B0----5:R-:W-:Y:S01]  /*3bb0*/  FMUL R27, R25, R12 ;  /* 0x0000000c191b7220 */ /* 0x021fe20000400000 */
[----:B------:R-:W-:Y:S01]  /*3bc0*/  IMAD.X R31, R39, 0x1, R6, P5 ;  /* 0x00000001271f7824 */ /* 0x000fe200028e0606 */
[----:B------:R-:W-:Y:S01]  /*3bd0*/  ISETP.GT.AND P2, PT, R44, RZ, P0 ;  /* 0x000000ff2c00720c */ /* 0x000fe20000744270 */
[----:B------:R-:W-:Y:S01]  /*3be0*/  BSSY B1, `(.L_x_58) ;  /* 0x0000008000017945 */ /* 0x000fe20003800000 */
[----:B--2---:R-:W-:Y:S01]  /*3bf0*/  FFMA R33, R20, R13, R27 ;  /* 0x0000000d14217223 */ /* 0x004fe2000000001b */
[----:B------:R-:W-:Y:S02]  /*3c00*/  IADD3 R26, P6, R34, UR8, RZ ;  /* 0x00000008221a7c10 */ /* 0x000fe4000ffde0ff */
[----:B------:R-:W-:Y:S02]  /*3c10*/  IADD3 R32, P5, R40, R4, RZ ;  /* 0x0000000428207210 */ /* 0x000fe40007fbe0ff */
[----:B------:R0:W-:Y:S01]  /*3c20*/  @P4 STG.E desc[UR18][R30.64], R33 ;  /* 0x000000211e004986 */ /* 0x0001e2000c101912 */
[----:B------:R-:W-:-:S05]  /*3c30*/  IADD3.X R27, R35, UR9, RZ, P6, !PT ;  /* 0x00000009231b7c10 */ /* 0x000fca000b7fe4ff */
[----:B------:R-:W-:Y:S05]  /*3c40*/  @!P2 BRA `(.L_x_59) ;  /* 0x000000000004a947 */ /* 0x000fea0003800000 */
[----:B------:R2:W5:Y:S02]  /*3c50*/  LDG.E.LTC128B R25, desc[UR18][R26.64] ;  /* 0x000000121a197981 */ /* 0x000564000c1e1920 */
.L_x_59:
[----:B------:R-:W-:Y:S05]  /*3c60*/  BSYNC B1 ;  /* 0x0000000000017941 */ /* 0x000fea0003800000 */
.L_x_58:
[----:B-----5:R-:W-:Y:S01]  /*3c70*/  FMUL R43, R25, R12 ;  /* 0x0000000c192b7220 */ /* 0x020fe20000400000 */
[----:B0-----:R-:W-:Y:S01]  /*3c80*/  IMAD.X R33, R41, 0x1, R6, P5 ;  /* 0x0000000129217824 */ /* 0x001fe200028e0606 */
[----:B------:R-:W-:Y:S01]  /*3c90*/  ISETP.GT.AND P1, PT, R44, 0x8, P1 ;  /* 0x000000082c00780c */ /* 0x000fe20000f24270 */
[----:B------:R-:W-:Y:S01]  /*3ca0*/  BSSY B1, `(.L_x_60) ;  /* 0x0000008000017945 */ /* 0x000fe20003800000 */
[----:B------:R-:W-:Y:S01]  /*3cb0*/  FFMA R43, R22, R13, R43 ;  /* 0x0000000d162b7223 */ /* 0x000fe2000000002b */
[----:B---3--:R-:W-:Y:S02]  /*3cc0*/  IADD3 R36, P4, R36, UR6, RZ ;  /* 0x0000000624247c10 */ /* 0x008fe4000ff9e0ff */
[----:B------:R-:W-:Y:S02]  /*3cd0*/  IADD3 R42, P5, R38, R24, RZ ;  /* 0x00000018262a7210 */ /* 0x000fe40007fbe0ff */
[----:B------:R0:W-:Y:S01]  /*3ce0*/  @P2 STG.E desc[UR18][R32.64], R43 ;  /* 0x0000002b20002986 */ /* 0x0001e2000c101912 */
[----:B------:R-:W-:-:S05]  /*3cf0*/  IADD3.X R37, R37, UR7, RZ, P4, !PT ;  /* 0x0000000725257c10 */ /* 0x000fca000a7fe4ff */
[----:B------:R-:W-:Y:S05]  /*3d00*/  @!P1 BRA `(.L_x_61) ;  /* 0x0000000000049947 */ /* 0x000fea0003800000 */
[----:B------:R3:W5:Y:S02]  /*3d10*/  LDG.E.LTC128B R25, desc[UR18][R36.64] ;  /* 0x0000001224197981 */ /* 0x000764000c1e1920 */
.L_x_61:
[----:B------:R-:W-:Y:S05]  /*3d20*/  BSYNC B1 ;  /* 0x0000000000017941 */ /* 0x000fea0003800000 */
.L_x_60:
[----:B---3-5:R-:W-:Y:S01]  /*3d30*/  FMUL R37, R25, R12 ;  /* 0x0000000c19257220 */ /* 0x028fe20000400000 */
[----:B0-----:R-:W-:Y:S01]  /*3d40*/  IMAD.X R43, R39, 0x1, R23, P5 ;  /* 0x00000001272b7824 */ /* 0x001fe200028e0617 */
[----:B------:R-:W-:Y:S01]  /*3d50*/  ISETP.GT.AND P2, PT, R44, 0x8, P0 ;  /* 0x000000082c00780c */ /* 0x000fe20000744270 */
[----:B------:R-:W-:Y:S01]  /*3d60*/  BSSY B1, `(.L_x_62) ;  /* 0x0000007000017945 */ /* 0x000fe20003800000 */
[----:B------:R-:W-:Y:S01]  /*3d70*/  FFMA R37, R88, R13, R37 ;  /* 0x0000000d58257223 */ /* 0x000fe20000000025 */
[----:B----4-:R-:W-:-:S04]  /*3d80*/  IADD3 R34, P0, R34, UR6, RZ ;  /* 0x0000000622227c10 */ /* 0x010fc8000ff1e0ff */
[----:B------:R0:W-:Y:S01]  /*3d90*/  @P1 STG.E desc[UR18][R42.64], R37 ;  /* 0x000000252a001986 */ /* 0x0001e2000c101912 */
[----:B------:R-:W-:-:S05]  /*3da0*/  IADD3.X R35, R35, UR7, RZ, P0, !PT ;  /* 0x0000000723237c10 */ /* 0x000fca00087fe4ff */
[----:B------:R-:W-:Y:S05]  /*3db0*/  @!P2 BRA `(.L_x_63) ;  /* 0x000000000004a947 */ /* 0x000fea0003800000 */
[----:B------:R3:W5:Y:S02]  /*3dc0*/  LDG.E.LTC128B R25, desc[UR18][R34.64] ;  /* 0x0000001222197981 */ /* 0x000764000c1e1920 */
.L_x_63:
[----:B------:R-:W-:Y:S05]  /*3dd0*/  BSYNC B1 ;  /* 0x0000000000017941 */ /* 0x000fea0003800000 */
.L_x_62:
[----:B---3-5:R-:W-:Y:S01]  /*3de0*/  FMUL R35, R25, R12 ;  /* 0x0000000c19237220 */ /* 0x028fe20000400000 */
[----:B------:R-:W-:Y:S01]  /*3df0*/  IADD3 R34, P5, R40, R24, RZ ;  /* 0x0000001828227210 */ /* 0x000fe20007fbe0ff */
[----:B------:R-:W-:Y:S01]  /*3e00*/  BSSY B1, `(.L_x_64) ;  /* 0x000000c000017945 */ /* 0x000fe20003800000 */
[----:B------:R-:W-:Y:S01]  /*3e10*/  ISETP.GT.AND P1, PT, R5, 0x28, PT ;  /* 0x000000280500780c */ /* 0x000fe20003f24270 */
[----:B------:R-:W-:Y:S01]  /*3e20*/  FFMA R39, R90, R13, R35 ;  /* 0x0000000d5a277223 */ /* 0x000fe20000000023 */
[----:B------:R-:W-:Y:S01]  /*3e30*/  IADD3 R36, P6, R28, UR8, RZ ;  /* 0x000000081c247c10 */ /* 0x000fe2000ffde0ff */
[----:B------:R-:W-:Y:S01]  /*3e40*/  IMAD.X R35, R41, 0x1, R23, P5 ;  /* 0x0000000129237824 */ /* 0x000fe200028e0617 */
[----:B------:R-:W-:Y:S02]  /*3e50*/  ISETP.GT.AND P4, PT, R44, RZ, P1 ;  /* 0x000000ff2c00720c */ /* 0x000fe40000f84270 */
[----:B------:R-:W-:Y:S02]  /*3e60*/  ISETP.GT.AND P0, PT, R5, 0x29, PT ;  /* 0x000000290500780c */ /* 0x000fe40003f04270 */
[----:B------:R3:W-:Y:S01]  /*3e70*/  @P2 STG.E desc[UR18][R34.64], R39 ;  /* 0x0000002722002986 */ /* 0x0007e2000c101912 */
[----:B------:R-:W-:-:S02]  /*3e80*/  IADD3 R38, P5, R30, R4, RZ ;  /* 0x000000041e267210 */ /* 0x000fc40007fbe0ff */
[----:B0-----:R-:W-:-:S06]  /*3e90*/  IADD3.X R37, R29, UR9, RZ, P6, !PT ;  /* 0x000000091d257c10 */ /* 0x001fcc000b7fe4ff */
[----:B------:R-:W-:Y:S05]  /*3ea0*/  @!P4 BRA `(.L_x_65) ;  /* 0x000000000004c947 */ /* 0x000fea0003800000 */
[----:B------:R0:W5:Y:S02]  /*3eb0*/  LDG.E.LTC128B R25, desc[UR18][R36.64] ;  /* 0x0000001224197981 */ /* 0x000164000c1e1920 */
.L_x_65:
[----:B------:R-:W-:Y:S05]  /*3ec0*/  BSYNC B1 ;  /* 0x0000000000017941 */ /* 0x000fea0003800000 */
.L_x_64:
[----:B---3-5:R-:W-:Y:S01]  /*3ed0*/  FMUL R35, R25, R12 ;  /* 0x0000000c19237220 */ /* 0x028fe20000400000 */
        /* <DEDUP_REMOVED lines=10> */
.L_x_67:
[----:B------:R-:W-:Y:S05]  /*3f80*/  BSYNC B1 ;  /* 0x0000000000017941 */ /* 0x000fea0003800000 */
.L_x_66:
[----:B-----5:R-:W-:Y:S01]  /*3f90*/  FMUL R43, R25, R12 ;  /* 0x0000000c192b7220 */ /* 0x020fe20000400000 */
[----:B---3--:R-:W-:Y:S01]  /*3fa0*/  IMAD.X R41, R33, 0x1, R6, P5 ;  /* 0x0000000121297824 */ /* 0x008fe200028e0606 */
        /* <DEDUP_REMOVED lines=9> */
.L_x_69:
[----:B------:R-:W-:Y:S05]  /*4040*/  BSYNC B1 ;  /* 0x0000000000017941 */ /* 0x000fea0003800000 */
.L_x_68:
[----:B---3-5:R-:W-:Y:S01]  /*4050*/  FMUL R29, R25, R12 ;  /* 0x0000000c191d7220 */ /* 0x028fe20000400000 */
[----:B-1----:R-:W-:Y:S01]  /*4060*/  IMAD.X R43, R31, 0x1, R23, P5 ;  /* 0x000000011f2b7824 */ /* 0x002fe200028e0617 */
[----:B------:R-:W-:Y:S01]  /*4070*/  ISETP.GT.AND P2, PT, R44, 0x8, P0 ;  /* 0x000000082c00780c */ /* 0x000fe20000744270 */
[----:B------:R-:W-:Y:S01]  /*4080*/  BSSY B1, `(.L_x_70) ;  /* 0x0000007000017945 */ /* 0x000fe20003800000 */
[----:B------:R-:W-:Y:S01]  /*4090*/  FFMA R29, R96, R13, R29 ;  /* 0x0000000d601d7223 */ /* 0x000fe2000000001d */
[----:B--2---:R-:W-:-:S04]  /*40a0*/  IADD3 R26, P0, R26, UR6, RZ ;  /* 0x000000061a1a7c10 */ /* 0x004fc8000ff1e0ff */
[----:B------:R1:W-:Y:S01]  /*40b0*/  @P1 STG.E desc[UR18][R42.64], R29 ;  /* 0x0000001d2a001986 */ /* 0x0003e2000c101912 */
[----:B------:R-:W-:-:S05]  /*40c0*/  IADD3.X R27, R27, UR7, RZ, P0, !PT ;  /* 0x000000071b1b7c10 */ /* 0x000fca00087fe4ff */
[----:B------:R-:W-:Y:S05]  /*40d0*/  @!P2 BRA `(.L_x_71) ;  /* 0x000000000004a947 */ /* 0x000fea0003800000 */
[----:B------:R2:W5:Y:S02]  /*40e0*/  LDG.E.LTC128B R25, desc[UR18][R26.64] ;  /* 0x000000121a197981 */ /* 0x000564000c1e1920 */
.L_x_71:
[----:B------:R-:W-:Y:S05]  /*40f0*/  BSYNC B1 ;  /* 0x0000000000017941 */ /* 0x000fea0003800000 */
.L_x_70:
[----:B--2--5:R-:W-:Y:S01]  /*4100*/  FMUL R27, R25, R12 ;  /* 0x0000000c191b7220 */ /* 0x024fe20000400000 */
        /* <DEDUP_REMOVED lines=10> */
[----:B-1----:R-:W-:-:S06]  /*41b0*/  IADD3.X R29, R37, UR9, RZ, P6, !PT ;  /* 0x00000009251d7c10 */ /* 0x002fcc000b7fe4ff */
[----:B------:R-:W-:Y:S05]  /*41c0*/  @!P4 BRA `(.L_x_73) ;  /* 0x000000000004c947 */ /* 0x000fea0003800000 */
[----:B------:R1:W5:Y:S02]  /*41d0*/  LDG.E.LTC128B R25, desc[UR18][R28.64] ;  /* 0x000000121c197981 */ /* 0x000364000c1e1920 */
.L_x_73:
[----:B------:R-:W-:Y:S05]  /*41e0*/  BSYNC B1 ;  /* 0x0000000000017941 */ /* 0x000fea0003800000 */
.L_x_72:
[----:B--2--5:R-:W-:Y:S01]  /*41f0*/  FMUL R27, R25, R12 ;  /* 0x0000000c191b7220 */ /* 0x024fe20000400000 */
        /* <DEDUP_REMOVED lines=10> */
.L_x_75:
[----:B------:R-:W-:Y:S05]  /*42a0*/  BSYNC B1 ;  /* 0x0000000000017941 */ /* 0x000fea0003800000 */
.L_x_74:
[----:B-----5:R-:W-:Y:S01]  /*42b0*/  FMUL R43, R25, R12 ;  /* 0x0000000c192b7220 */ /* 0x020fe20000400000 */
[----:B--2---:R-:W-:Y:S01]  /*42c0*/  IMAD.X R33, R41, 0x1, R6, P5 ;  /* 0x0000000129217824 */ /* 0x004fe200028e0606 */
[----:B------:R-:W-:Y:S01]  /*42d0*/  ISETP.GT.AND P1, PT, R44, 0x8, P1 ;  /* 0x000000082c00780c */ /* 0x000fe20000f24270 */
[----:B------:R-:W-:Y:S01]  /*42e0*/  BSSY B1, `(.L_x_76) ;  /* 0x0000008000017945 */ /* 0x000fe20003800000 */
[----:B------:R-:W-:Y:S01]  /*42f0*/  FFMA R43, R102, R13, R43 ;  /* 0x0000000d662b7223 */ /* 0x000fe2000000002b */
[----:B0-----:R-:W-:Y:S02]  /*4300*/  IADD3 R36, P4, R36, UR6, RZ ;  /* 0x0000000624247c10 */ /* 0x001fe4000ff9e0ff */
[----:B------:R-:W-:Y:S02]  /*4310*/  IADD3 R42, P5, R38, R24, RZ ;  /* 0x00000018262a7210 */ /* 0x000fe40007fbe0ff */
[----:B------:R0:W-:Y:S01]  /*4320*/  @P2 STG.E desc[UR18][R32.64], R43 ;  /* 0x0000002b20002986 */ /* 0x0001e2000c101912 */
[----:B------:R-:W-:-:S05]  /*4330*/  IADD3.X R37, R37, UR7, RZ, P4, !PT ;  /* 0x0000000725257c10 */ /* 0x000fca000a7fe4ff */
[----:B------:R-:W-:Y:S05]  /*4340*/  @!P1 BRA `(.L_x_77) ;  /* 0x0000000000049947 */ /* 0x000fea0003800000 */
[----:B------:R2:W5:Y:S02]  /*4350*/  LDG.E.LTC128B R25, desc[UR18][R36.64] ;  /* 0x0000001224197981 */ /* 0x000564000c1e1920 */
.L_x_77:
[----:B------:R-:W-:Y:S05]  /*4360*/  BSYNC B1 ;  /* 0x0000000000017941 */ /* 0x000fea0003800000 */
.L_x_76:
[----:B--2--5:R-:W-:Y:S01]  /*4370*/  FMUL R37, R25, R12 ;  /* 0x0000000c19257220 */ /* 0x024fe20000400000 */
        /* <DEDUP_REMOVED lines=9> */
.L_x_79:
[----:B------:R-:W-:Y:S05]  /*4410*/  BSYNC B1 ;  /* 0x0000000000017941 */ /* 0x000fea0003800000 */
.L_x_78:
        /* <DEDUP_REMOVED lines=14> */
.L_x_81:
[----:B------:R-:W-:Y:S05]  /*4500*/  BSYNC B1 ;  /* 0x0000000000017941 */ /* 0x000fea0003800000 */
.L_x_80:
        /* <DEDUP_REMOVED lines=11> */
.L_x_83:
[----:B------:R-:W-:Y:S05]  /*45c0*/  BSYNC B1 ;  /* 0x0000000000017941 */ /* 0x000fea0003800000 */
.L_x_82:
[----:B-----5:R-:W-:Y:S01]  /*45d0*/  FMUL R43, R25, R12 ;  /* 0x0000000c192b7220 */ /* 0x020fe20000400000 */
[----:B--2---:R-:W-:Y:S01]  /*45e0*/  IMAD.X R41, R33, 0x1, R6, P5 ;  /* 0x0000000121297824 */ /* 0x004fe200028e0606 */
        /* <DEDUP_REMOVED lines=9> */
.L_x_85:
[----:B------:R-:W-:Y:S05]  /*4680*/  BSYNC B1 ;  /* 0x0000000000017941 */ /* 0x000fea0003800000 */
.L_x_84:
[----:B--2--5:R-:W-:Y:S01]  /*4690*/  FMUL R29, R25, R12 ;  /* 0x0000000c191d7220 */ /* 0x024fe20000400000 */
[----:B-1----:R-:W-:Y:S01]  /*46a0*/  IMAD.X R43, R31, 0x1, R23, P5 ;  /* 0x000000011f2b7824 */ /* 0x002fe200028e0617 */
[----:B------:R-:W-:Y:S01]  /*46b0*/  ISETP.GT.AND P2, PT, R44, 0x8, P0 ;  /* 0x000000082c00780c */ /* 0x000fe20000744270 */
[----:B------:R-:W-:Y:S01]  /*46c0*/  BSSY B1, `(.L_x_86) ;  /* 0x0000007000017945 */ /* 0x000fe20003800000 */
[----:B------:R-:W-:Y:S01]  /*46d0*/  FFMA R29, R112, R13, R29 ;  /* 0x0000000d701d7223 */ /* 0x000fe2000000001d */
[----:B---3--:R-:W-:-:S04]  /*46e0*/  IADD3 R26, P0, R26, UR6, RZ ;  /* 0x000000061a1a7c10 */ /* 0x008fc8000ff1e0ff */
[----:B------:R1:W-:Y:S01]  /*46f0*/  @P1 STG.E desc[UR18][R42.64], R29 ;  /* 0x0000001d2a001986 */ /* 0x0003e2000c101912 */
[----:B------:R-:W-:-:S05]  /*4700*/  IADD3.X R27, R27, UR7, RZ, P0, !PT ;  /* 0x000000071b1b7c10 */ /* 0x000fca00087fe4ff */
[----:B------:R-:W-:Y:S05]  /*4710*/  @!P2 BRA `(.L_x_87) ;  /* 0x000000000004a947 */ /* 0x000fea0003800000 */
[----:B------:R2:W5:Y:S02]  /*4720*/  LDG.E.LTC128B R25, desc[UR18][R26.64] ;  /* 0x000000121a197981 */ /* 0x000564000c1e1920 */
.L_x_87:
[----:B------:R-:W-:Y:S05]  /*4730*/  BSYNC B1 ;  /* 0x0000000000017941 */ /* 0x000fea0003800000 */
.L_x_86:
        /* <DEDUP_REMOVED lines=14> */
.L_x_89:
[----:B------:R-:W-:Y:S05]  /*4820*/  BSYNC B1 ;  /* 0x0000000000017941 */ /* 0x000fea0003800000 */
.L_x_88:
        /* <DEDUP_REMOVED lines=11> */
.L_x_91:
[----:B------:R-:W-:Y:S05]  /*48e0*/  BSYNC B1 ;  /* 0x0000000000017941 */ /* 0x000fea0003800000 */
.L_x_90:
        /* <DEDUP_REMOVED lines=11> */
.L_x_93:
[----:B------:R-:W-:Y:S05]  /*49a0*/  BSYNC B1 ;  /* 0x0000000000017941 */ /* 0x000fea0003800000 */
.L_x_92:
        /* <DEDUP_REMOVED lines=10> */
.L_x_95:
[----:B------:R-:W-:Y:S05]  /*4a50*/  BSYNC B1 ;  /* 0x0000000000017941 */ /* 0x000fea0003800000 */
.L_x_94:
        /* <DEDUP_REMOVED lines=14> */
.L_x_97:
[----:B------:R-:W-:Y:S05]  /*4b40*/  BSYNC B1 ;  /* 0x0000000000017941 */ /* 0x000fea0003800000 */
.L_x_96:
        /* <DEDUP_REMOVED lines=11> */
.L_x_99:
[----:B------:R-:W-:Y:S05]  /*4c00*/  BSYNC B1 ;  /* 0x0000000000017941 */ /* 0x000fea0003800000 */
.L_x_98:
        /* <DEDUP_REMOVED lines=11> */
.L_x_101:
[----:B------:R-:W-:Y:S05]  /*4cc0*/  BSYNC B1 ;  /* 0x0000000000017941 */ /* 0x000fea0003800000 */
.L_x_100:
        /* <DEDUP_REMOVED lines=10> */
.L_x_103:
[----:B------:R-:W-:Y:S05]  /*4d70*/  BSYNC B1 ;  /* 0x0000000000017941 */ /* 0x000fea0003800000 */
.L_x_102:
        /* <DEDUP_REMOVED lines=14> */
.L_x_105:
[----:B------:R-:W-:Y:S05]  /*4e60*/  BSYNC B1 ;  /* 0x0000000000017941 */ /* 0x000fea0003800000 */
.L_x_104:
        /* <DEDUP_REMOVED lines=11> */
.L_x_107:
[----:B------:R-:W-:Y:S05]  /*4f20*/  BSYNC B1 ;  /* 0x0000000000017941 */ /* 0x000fea0003800000 */
.L_x_106:
        /* <DEDUP_REMOVED lines=11> */
.L_x_109:
[----:B------:R-:W-:Y:S05]  /*4fe0*/  BSYNC B1 ;  /* 0x0000000000017941 */ /* 0x000fea0003800000 */
.L_x_108:
        /* <DEDUP_REMOVED lines=10> */
.L_x_111:
[----:B------:R-:W-:Y:S05]  /*5090*/  BSYNC B1 ;  /* 0x0000000000017941 */ /* 0x000fea0003800000 */
.L_x_110:
        /* <DEDUP_REMOVED lines=14> */
.L_x_113:
[----:B------:R-:W-:Y:S05]  /*5180*/  BSYNC B1 ;  /* 0x0000000000017941 */ /* 0x000fea0003800000 */
.L_x_112:
        /* <DEDUP_REMOVED lines=11> */
.L_x_115:
[----:B------:R-:W-:Y:S05]  /*5240*/  BSYNC B1 ;  /* 0x0000000000017941 */ /* 0x000fea0003800000 */
.L_x_114:
        /* <DEDUP_REMOVED lines=11> */
.L_x_117:
[----:B------:R-:W-:Y:S05]  /*5300*/  BSYNC B1 ;  /* 0x0000000000017941 */ /* 0x000fea0003800000 */
.L_x_116:
        /* <DEDUP_REMOVED lines=10> */
.L_x_119:
[----:B------:R-:W-:Y:S05]  /*53b0*/  BSYNC B1 ;  /* 0x0000000000017941 */ /* 0x000fea0003800000 */
.L_x_118:
        /* <DEDUP_REMOVED lines=14> */
.L_x_121:
[----:B------:R-:W-:Y:S05]  /*54a0*/  BSYNC B1 ;  /* 0x0000000000017941 */ /* 0x000fea0003800000 */
.L_x_120:
        /* <DEDUP_REMOVED lines=11> */
.L_x_123:
[----:B------:R-:W-:Y:S05]  /*5560*/  BSYNC B1 ;  /* 0x0000000000017941 */ /* 0x000fea0003800000 */
.L_x_122:
        /* <DEDUP_REMOVED lines=11> */
.L_x_125:
[----:B------:R-:W-:Y:S05]  /*5620*/  BSYNC B1 ;  /* 0x0000000000017941 */ /* 0x000fea0003800000 */
.L_x_124:
        /* <DEDUP_REMOVED lines=10> */
.L_x_127:
[----:B------:R-:W-:Y:S05]  /*56d0*/  BSYNC B1 ;  /* 0x0000000000017941 */ /* 0x000fea0003800000 */
.L_x_126:
        /* <DEDUP_REMOVED lines=14> */
.L_x_129:
[----:B------:R-:W-:Y:S05]  /*57c0*/  BSYNC B1 ;  /* 0x0000000000017941 */ /* 0x000fea0003800000 */
.L_x_128:
        /* <DEDUP_REMOVED lines=11> */
.L_x_131:
[----:B------:R-:W-:Y:S05]  /*5880*/  BSYNC B1 ;  /* 0x0000000000017941 */ /* 0x000fea0003800000 */
.L_x_130:
        /* <DEDUP_REMOVED lines=11> */
.L_x_133:
[----:B------:R-:W-:Y:S05]  /*5940*/  BSYNC B1 ;  /* 0x0000000000017941 */ /* 0x000fea0003800000 */
.L_x_132:
        /* <DEDUP_REMOVED lines=10> */
.L_x_135:
[----:B------:R-:W-:Y:S05]  /*59f0*/  BSYNC B1 ;  /* 0x0000000000017941 */ /* 0x000fea0003800000 */
.L_x_134:
[----:B--2--5:R-:W-:Y:S01]  /*5a00*/  FMUL R27, R25, R12 ;  /* 0x0000000c191b7220 */ /* 0x024fe20000400000 */
[----:B------:R-:W-:Y:S01]  /*5a10*/  IADD3 R26, P2, R32, R24, RZ ;  /* 0x00000018201a7210 */ /* 0x000fe20007f5e0ff */
[----:B------:R-:W-:Y:S01]  /*5a20*/  BSSY B1, `(.L_x_136) ;  /* 0x000000c000017945 */ /* 0x000fe20003800000 */
[C---:B------:R-:W-:Y:S01]  /*5a30*/  ISETP.GT.AND P4, PT, R5.reuse, 0x70, PT ;  /* 0x000000700500780c */ /* 0x040fe20003f84270 */
[----:B------:R-:W-:Y:S01]  /*5a40*/  FFMA R31, R162, R13, R27 ;  /* 0x0000000da21f7223 */ /* 0x000fe2000000001b */
[----:B------:R-:W-:Y:S01]  /*5a50*/  ISETP.GT.AND P1, PT, R5, 0x71, PT ;  /* 0x000000710500780c */ /* 0x000fe20003f24270 */
[----:B------:R-:W-:Y:S01]  /*5a60*/  IMAD.X R27, R33, 0x1, R23, P2 ;  /* 0x00000001211b7824 */ /* 0x000fe200010e0617 */
[----:B------:R-:W-:Y:S02]  /*5a70*/  ISETP.GT.AND P5, PT, R44, RZ, P4 ;  /* 0x000000ff2c00720c */ /* 0x000fe400027a4270 */
[----:B------:R-:W-:Y:S02]  /*5a80*/  IADD3 R28, P2, R36, UR8, RZ ;  /* 0x00000008241c7c10 */ /* 0x000fe4000ff5e0ff */
[----:B------:R2:W-:Y:S01]  /*5a90*/  @P0 STG.E desc[UR18][R26.64], R31 ;  /* 0x0000001f1a000986 */ /* 0x0005e2000c101912 */
[----:B------:R-:W-:-:S02]  /*5aa0*/  IADD3 R30, P6, R38, R4, RZ ;  /* 0x00000004261e7210 */ /* 0x000fc40007fde0ff */
[----:B-1----:R-:W-:-:S06]  /*5ab0*/  IADD3.X R29, R37, UR9, RZ, P2, !PT ;  /* 0x00000009251d7c10 */ /* 0x002fcc00097fe4ff */
[----:B------:R-:W-:Y:S05]  /*5ac0*/  @!P5 BRA `(.L_x_137) ;  /* 0x000000000004d947 */ /* 0x000fea0003800000 */
[----:B------:R1:W5:Y:S02]  /*5ad0*/  LDG.E.LTC128B R25, desc[UR18][R28.64] ;  /* 0x000000121c197981 */ /* 0x000364000c1e1920 */
.L_x_137:
[----:B------:R-:W-:Y:S05]  /*5ae0*/  BSYNC B1 ;  /* 0x0000000000017941 */ /* 0x000fea0003800000 */
.L_x_136:
[----:B--2--5:R-:W-:Y:S01]  /*5af0*/  FMUL R27, R25, R12 ;  /* 0x0000000c191b7220 */ /* 0x024fe20000400000 */
[----:B------:R-:W-:Y:S01]  /*5b00*/  IMAD.X R31, R39, 0x1, R6, P6 ;  /* 0x00000001271f7824 */ /* 0x000fe200030e0606 */
[----:B------:R-:W-:Y:S01]  /*5b10*/  ISETP.GT.AND P2, PT, R44, RZ, P1 ;  /* 0x000000ff2c00720c */ /* 0x000fe20000f44270 */
[----:B------:R-:W-:Y:S01]  /*5b20*/  BSSY B1, `(.L_x_138) ;  /* 0x0000007000017945 */ /* 0x000fe20003800000 */
[----:B------:R-:W-:Y:S01]  /*5b30*/  FFMA R27, R164, R13, R27 ;  /* 0x0000000da41b7223 */ /* 0x000fe2000000001b */
[----:B------:R-:W-:-:S04]  /*5b40*/  IADD3 R46, P0, R34, UR8, RZ ;  /* 0x00000008222e7c10 */ /* 0x000fc8000ff1e0ff */
[----:B------:R2:W-:Y:S01]  /*5b50*/  @P5 STG.E desc[UR18][R30.64], R27 ;  /* 0x0000001b1e005986 */ /* 0x0005e2000c101912 */
[----:B------:R-:W-:-:S05]  /*5b60*/  IADD3.X R47, R35, UR9, RZ, P0, !PT ;  /* 0x00000009232f7c10 */ /* 0x000fca00087fe4ff */
[----:B------:R-:W-:Y:S05]  /*5b70*/  @!P2 BRA `(.L_x_139) ;  /* 0x000000000004a947 */ /* 0x000fea0003800000 */
[----:B------:R3:W5:Y:S02]  /*5b80*/  LDG.E.LTC128B R25, desc[UR18][R46.64] ;  /* 0x000000122e197981 */ /* 0x000764000c1e1920 */
.L_x_139:
[----:B------:R-:W-:Y:S05]  /*5b90*/  BSYNC B1 ;  /* 0x0000000000017941 */ /* 0x000fea0003800000 */
.L_x_138:
[----:B--2--5:R-:W-:Y:S01]  /*5ba0*/  FMUL R27, R25, R12 ;  /* 0x0000000c191b7220 */ /* 0x024fe20000400000 */
[----:B------:R-:W-:Y:S01]  /*5bb0*/  IADD3 R26, P5, R40, R4, RZ ;  /* 0x00000004281a7210 */ /* 0x000fe20007fbe0ff */
[----:B------:R-:W-:Y:S01]  /*5bc0*/  BSSY B1, `(.L_x_140) ;  /* 0x000000b000017945 */ /* 0x000fe20003800000 */
[----:B------:R-:W-:Y:S01]  /*5bd0*/  ISETP.GT.AND P4, PT, R44, 0x8, P4 ;  /* 0x000000082c00780c */ /* 0x000fe20002784270 */
[----:B------:R-:W-:Y:S01]  /*5be0*/  FFMA R43, R166, R13, R27 ;  /* 0x0000000da62b7223 */ /* 0x000fe2000000001b */
[----:B------:R-:W-:Y:S01]  /*5bf0*/  IADD3 R32, P6, R36, UR6, RZ ;  /* 0x0000000624207c10 */ /* 0x000fe2000ffde0ff */
[----:B------:R-:W-:Y:S01]  /*5c00*/  IMAD.X R27, R41, 0x1, R6, P5 ;  /* 0x00000001291b7824 */ /* 0x000fe200028e0606 */
[----:B------:R-:W-:Y:S02]  /*5c10*/  ISETP.GT.AND P0, PT, R5, 0x78, PT ;  /* 0x000000780500780c */ /* 0x000fe40003f04270 */
[----:B------:R-:W-:Y:S02]  /*5c20*/  IADD3 R42, P5, R38, R24, RZ ;  /* 0x00000018262a7210 */ /* 0x000fe40007fbe0ff */
[----:B------:R2:W-:Y:S01]  /*5c30*/  @P2 STG.E desc[UR18][R26.64], R43 ;  /* 0x0000002b1a002986 */ /* 0x0005e2000c101912 */
[----:B------:R-:W-:-:S04]  /*5c40*/  IADD3.X R33, R37, UR7, RZ, P6, !PT ;  /* 0x0000000725217c10 */ /* 0x000fc8000b7fe4ff */
[----:B------:R-:W-:Y:S06]  /*5c50*/  @!P4 BRA `(.L_x_141) ;  /* 0x000000000004c947 */ /* 0x000fec0003800000 */
[----:B------:R0:W5:Y:S02]  /*5c60*/  LDG.E.LTC128B R25, desc[UR18][R32.64] ;  /* 0x0000001220197981 */ /* 0x000164000c1e1920 */
.L_x_141:
[----:B------:R-:W-:Y:S05]  /*5c70*/  BSYNC B1 ;  /* 0x0000000000017941 */ /* 0x000fea0003800000 */
.L_x_140:
[----:B0----5:R-:W-:Y:S01]  /*5c80*/  FMUL R33, R25, R12 ;  /* 0x0000000c19217220 */ /* 0x021fe20000400000 */
[----:B------:R-:W-:Y:S01]  /*5c90*/  ISETP.GT.AND P2, PT, R5, 0x79, PT ;  /* 0x000000790500780c */ /* 0x000fe20003f44270 */
[----:B--2---:R-:W-:Y:S01]  /*5ca0*/  IMAD.X R43, R39, 0x1, R23, P5 ;  /* 0x00000001272b7824 */ /* 0x004fe200028e0617 */
[----:B------:R-:W-:Y:S01]  /*5cb0*/  ISETP.GT.AND P1, PT, R44, 0x8, P1 ;  /* 0x000000082c00780c */ /* 0x000fe20000f24270 */
[----:B------:R-:W-:Y:S01]  /*5cc0*/  FFMA R5, R168, R13, R33 ;  /* 0x0000000da8057223 */ /* 0x000fe20000000021 */
[----:B------:R-:W-:Y:S01]  /*5cd0*/  IADD3 R32, P5, R34, UR6, RZ ;  /* 0x0000000622207c10 */ /* 0x000fe2000ffbe0ff */
[----:B------:R-:W-:Y:S03]  /*5ce0*/  BSSY B1, `(.L_x_142) ;  /* 0x0000005000017945 */ /* 0x000fe60003800000 */
[----:B------:R0:W-:Y:S01]  /*5cf0*/  @P4 STG.E desc[UR18][R42.64], R5 ;  /* 0x000000052a004986 */ /* 0x0001e2000c101912 */
[----:B------:R-:W-:-:S06]  /*5d00*/  IADD3.X R33, R35, UR7, RZ, P5, !PT ;  /* 0x0000000723217c10 */ /* 0x000fcc000affe4ff */
[----:B------:R-:W-:Y:S05]  /*5d10*/  @!P1 BRA `(.L_x_143) ;  /* 0x0000000000049947 */ /* 0x000fea0003800000 */
[----:B------:R2:W5:Y:S02]  /*5d20*/  LDG.E.LTC128B R25, desc[UR18][R32.64] ;  /* 0x0000001220197981 */ /* 0x000564000c1e1920 */
.L_x_143:
[----:B------:R-:W-:Y:S05]  /*5d30*/  BSYNC B1 ;  /* 0x0000000000017941 */ /* 0x000fea0003800000 */
.L_x_142:
[----:B--2---:R-:W-:Y:S01]  /*5d40*/  IADD3 R32, P6, R40, R24, RZ ;  /* 0x0000001828207210 */ /* 0x004fe20007fde0ff */
[----:B0----5:R-:W-:Y:S01]  /*5d50*/  FMUL R5, R25, R12 ;  /* 0x0000000c19057220 */ /* 0x021fe20000400000 */
[----:B------:R-:W-:Y:S01]  /*5d60*/  ISETP.GT.AND P4, PT, R44, RZ, P0 ;  /* 0x000000ff2c00720c */ /* 0x000fe20000784270 */
[----:B------:R-:W-:Y:S01]  /*5d70*/  BSSY B1, `(.L_x_144) ;  /* 0x0000009000017945 */ /* 0x000fe20003800000 */
[----:B----4-:R-:W-:Y:S01]  /*5d80*/  IADD3 R34, P5, R30, R4, RZ ;  /* 0x000000041e227210 */ /* 0x010fe20007fbe0ff */
[----:B------:R-:W-:Y:S02]  /*5d90*/  IMAD.X R33, R41, 0x1, R23, P6 ;  /* 0x0000000129217824 */ /* 0x000fe400030e0617 */
[----:B------:R-:W-:-:S05]  /*5da0*/  FFMA R5, R170, R13, R5 ;  /* 0x0000000daa057223 */ /* 0x000fca0000000005 */
[----:B------:R0:W-:Y:S03]  /*5db0*/  @P1 STG.E desc[UR18][R32.64], R5 ;  /* 0x0000000520001986 */ /* 0x0001e6000c101912 */
[----:B------:R-:W-:Y:S05]  /*5dc0*/  @!P4 BRA `(.L_x_145) ;  /* 0x00000000000cc947 */ /* 0x000fea0003800000 */
[----:B0-----:R-:W-:-:S04]  /*5dd0*/  IADD3 R32, P1, R28, UR8, RZ ;  /* 0x000000081c207c10 */ /* 0x001fc8000ff3e0ff */
[----:B------:R-:W-:-:S05]  /*5de0*/  IADD3.X R33, R29, UR9, RZ, P1, !PT ;  /* 0x000000091d217c10 */ /* 0x000fca0008ffe4ff */
[----:B------:R2:W5:Y:S04]  /*5df0*/  LDG.E.LTC128B R25, desc[UR18][R32.64] ;  /* 0x0000001220197981 */ /* 0x000568000c1e1920 */
.L_x_145:
[----:B------:R-:W-:Y:S05]  /*5e00*/  BSYNC B1 ;  /* 0x0000000000017941 */ /* 0x000fea0003800000 */
.L_x_144:
[----:B0----5:R-:W-:Y:S01]  /*5e10*/  FMUL R5, R25, R12 ;  /* 0x0000000c19057220 */ /* 0x021fe20000400000 */
[----:B------:R-:W-:Y:S01]  /*5e20*/  IMAD.X R35, R31, 0x1, R6, P5 ;  /* 0x000000011f237824 */ /* 0x000fe200028e0606 */
[----:B------:R-:W-:Y:S01]  /*5e30*/  ISETP.GT.AND P1, PT, R44, RZ, P2 ;  /* 0x000000ff2c00720c */ /* 0x000fe20001724270 */
[----:B------:R-:W-:Y:S01]  /*5e40*/  BSSY B1, `(.L_x_146) ;  /* 0x0000008000017945 */ /* 0x000fe20003800000 */
[----:B--2---:R-:W-:Y:S01]  /*5e50*/  FFMA R33, R172, R13, R5 ;  /* 0x0000000dac217223 */ /* 0x004fe20000000005 */
[----:B------:R-:W-:Y:S02]  /*5e60*/  IADD3 R32, P5, R26, R4, RZ ;  /* 0x000000041a207210 */ /* 0x000fe40007fbe0ff */
[----:B------:R-:W-:Y:S02]  /*5e70*/  IADD3 R4, P6, R46, UR8, RZ ;  /* 0x000000082e047c10 */ /* 0x000fe4000ffde0ff */
[----:B------:R0:W-:Y:S02]  /*5e80*/  @P4 STG.E desc[UR18][R34.64], R33 ;  /* 0x0000002122004986 */ /* 0x0001e4000c101912 */
[----:B------:R-:W-:-:S04]  /*5e90*/  IADD3.X R5, R47, UR9, RZ, P6, !PT ;  /* 0x000000092f057c10 */ /* 0x000fc8000b7fe4ff */
[----:B------:R-:W-:Y:S05]  /*5ea0*/  @!P1 BRA `(.L_x_147) ;  /* 0x0000000000049947 */ /* 0x000fea0003800000 */
[----:B------:R2:W5:Y:S02]  /*5eb0*/  LDG.E.LTC128B R25, desc[UR18][R4.64] ;  /* 0x0000001204197981 */ /* 0x000564000c1e1920 */
.L_x_147:
[----:B------:R-:W-:Y:S05]  /*5ec0*/  BSYNC B1 ;  /* 0x0000000000017941 */ /* 0x000fea0003800000 */
.L_x_146:
[----:B--2--5:R-:W-:Y:S01]  /*5ed0*/  FMUL R5, R25, R12 ;  /* 0x0000000c19057220 */ /* 0x024fe20000400000 */
[----:B0-----:R-:W-:Y:S01]  /*5ee0*/  IMAD.X R33, R27, 0x1, R6, P5 ;  /* 0x000000011b217824 */ /* 0x001fe200028e0606 */
[----:B------:R-:W-:Y:S01]  /*5ef0*/  ISETP.GT.AND P0, PT, R44, 0x8, P0 ;  /* 0x000000082c00780c */ /* 0x000fe20000704270 */
        /* <DEDUP_REMOVED lines=8> */
.L_x_149:
[----:B------:R-:W-:Y:S05]  /*5f80*/  BSYNC B1 ;  /* 0x0000000000017941 */ /* 0x000fea0003800000 */
.L_x_148:
[----:B------:R-:W-:Y:S01]  /*5f90*/  ISETP.GT.AND P2, PT, R44, 0x8, P2 ;  /* 0x000000082c00780c */ /* 0x000fe20001744270 */
[----:B--2--5:R-:W-:Y:S01]  /*5fa0*/  FMUL R5, R25, R12 ;  /* 0x0000000c19057220 */ /* 0x024fe20000400000 */
[----:B0-----:R-:W-:Y:S01]  /*5fb0*/  IMAD.X R35, R31, 0x1, R23, P5 ;  /* 0x000000011f237824 */ /* 0x001fe200028e0617 */
[----:B------:R-:W-:Y:S02]  /*5fc0*/  BSSY B1, `(.L_x_150) ;  /* 0x0000007000017945 */ /* 0x000fe40003800000 */
[----:B-1----:R-:W-:-:S05]  /*5fd0*/  FFMA R29, R176, R13, R5 ;  /* 0x0000000db01d7223 */ /* 0x002fca0000000005 */
[----:B------:R0:W-:Y:S01]  /*5fe0*/  @P0 STG.E desc[UR18][R34.64], R29 ;  /* 0x0000001d22000986 */ /* 0x0001e2000c101912 */
[----:B------:R-:W-:-:S04]  /*5ff0*/  IADD3 R4, P0, R46, UR6, RZ ;  /* 0x000000062e047c10 */ /* 0x000fc8000ff1e0ff */
[----:B------:R-:W-:Y:S01]  /*6000*/  IADD3.X R5, R47, UR7, RZ, P0, !PT ;  /* 0x000000072f057c10 */ /* 0x000fe200087fe4ff */
[----:B------:R-:W-:Y:S08]  /*6010*/  @!P2 BRA `(.L_x_151) ;  /* 0x000000000004a947 */ /* 0x000ff00003800000 */
[----:B------:R1:W5:Y:S02]  /*6020*/  LDG.E.LTC128B R25, desc[UR18][R4.64] ;  /* 0x0000001204197981 */ /* 0x000364000c1e1920 */
.L_x_151:
[----:B------:R-:W-:Y:S05]  /*6030*/  BSYNC B1 ;  /* 0x0000000000017941 */ /* 0x000fea0003800000 */
.L_x_150:
[----:B------:R-:W-:Y:S05]  /*6040*/  @!P2 BRA `(.L_x_152) ;  /* 0x000000140094a947 */ /* 0x000fea0003800000 */
[----:B------:R-:W-:Y:S01]  /*6050*/  IADD3 R24, P0, R26, R24, RZ ;  /* 0x000000181a187210 */ /* 0x000fe20007f1e0ff */
[----:B-1---5:R-:W-:-:S04]  /*6060*/  FMUL R5, R25, R12 ;  /* 0x0000000c19057220 */ /* 0x022fc80000400000 */
[----:B------:R-:W-:Y:S02]  /*6070*/  IMAD.X R25, R27, 0x1, R23, P0 ;  /* 0x000000011b197824 */ /* 0x000fe400000e0617 */
[----:B------:R-:W-:-:S05]  /*6080*/  FFMA R5, R178, R13, R5 ;  /* 0x0000000db2057223 */ /* 0x000fca0000000005 */
[----:B------:R2:W-:Y:S01]  /*6090*/  STG.E desc[UR18][R24.64], R5 ;  /* 0x0000000518007986 */ /* 0x0005e2000c101912 */
[----:B------:R-:W-:Y:S05]  /*60a0*/  BRA `(.L_x_152) ;  /* 0x00000014007c7947 */ /* 0x000fea0003800000 */
.L_x_29:
[----:B------:R-:W-:Y:S01]  /*60b0*/  ULDC.64 UR6, c[0x0][0x6c0] ;  /* 0x0001b00000067ab9 */ /* 0x000fe20000000a00 */
[----:B------:R-:W-:Y:S01]  /*60c0*/  ISETP.GT.AND P2, PT, R5, 0x1, PT ;  /* 0x000000010500780c */ /* 0x000fe20003f44270 */
[-C--:B------:R-:W-:Y:S01]  /*60d0*/  FMUL R93, R93, R13.reuse ;  /* 0x0000000d5d5d7220 */ /* 0x080fe20000400000 */
[----:B------:R-:W-:Y:S01]  /*60e0*/  LEA R26, P0, R42, UR6, 0x2 ;  /* 0x000000062a1a7c11 */ /* 0x000fe2000f8010ff */
[-C--:B------:R-:W-:Y:S01]  /*60f0*/  FMUL R23, R202, R13.reuse ;  /* 0x0000000dca177220 */ /* 0x080fe20000400000 */
[----:B------:R-:W-:Y:S01]  /*6100*/  ISETP.GT.AND P4, PT, R44, RZ, P2 ;  /* 0x000000ff2c00720c */ /* 0x000fe20001784270 */
[-C--:B------:R-:W-:Y:S01]  /*6110*/  FMUL R35, R198, R13.reuse ;  /* 0x0000000dc6237220 */ /* 0x080fe20000400000 */
[----:B------:R-:W-:Y:S01]  /*6120*/  LEA.HI.X R27, R42, UR7, R37, 0x2, P0 ;  /* 0x000000072a1b7c11 */ /* 0x000fe200080f1425 */
[-C--:B------:R-:W-:Y:S01]  /*6130*/  FMUL R37, R196, R13.reuse ;  /* 0x0000000dc4257220 */ /* 0x080fe20000400000 */
[----:B------:R-:W-:Y:S01]  /*6140*/  ISETP.GT.AND P1, PT, R44, 0x8, P1 ;  /* 0x000000082c00780c */ /* 0x000fe20000f24270 */
[-C--:B------:R-:W-:Y:S01]  /*6150*/  FMUL R39, R192, R13.reuse ;  /* 0x0000000dc0277220 */ /* 0x080fe20000400000 */
[C-C-:B------:R-:W-:Y:S01]  /*6160*/  SHF.L.U64.HI R4, R24.reuse, 0x5, R25.reuse ;  /* 0x0000000518047819 */ /* 0x140fe20000010219 */
[----:B------:R-:W-:Y:S01]  /*6170*/  @P5 STG.E desc[UR18][R26.64], R93 ;  /* 0x0000005d1a005986 */ /* 0x000fe2000c101912 */
[-C--:B------:R-:W-:Y:S01]  /*6180*/  LEA R28, P5, R24, R26.reuse, 0x2 ;  /* 0x0000001a181c7211 */ /* 0x080fe200078a10ff */
[-C--:B------:R-:W-:Y:S01]  /*6190*/  FMUL R41, R190, R13.reuse ;  /* 0x0000000dbe297220 */ /* 0x080fe20000400000 */
[C---:B------:R-:W-:Y:S01]  /*61a0*/  ISETP.GT.AND P0, PT, R5.reuse, 0x8, PT ;  /* 0x000000080500780c */ /* 0x040fe20003f04270 */
[----:B------:R-:W-:Y:S01]  /*61b0*/  FMUL R43, R188, R13 ;  /* 0x0000000dbc2b7220 */ /* 0x000fe20000400000 */
[C---:B------:R-:W-:Y:S01]  /*61c0*/  LEA.HI.X R29, R24.reuse, R27, R25, 0x2, P5 ;  /* 0x0000001b181d7211 */ /* 0x040fe200028f1419 */
[----:B------:R-:W-:Y:S01]  /*61d0*/  IMAD.SHL.U32 R24, R24, 0x20, RZ ;  /* 0x0000002018187824 */ /* 0x000fe200078e00ff */
[----:B------:R-:W-:Y:S01]  /*61e0*/  ISETP.GT.AND P2, PT, R44, 0x8, P2 ;  /* 0x000000082c00780c */ /* 0x000fe20001744270 */
[-C--:B------:R-:W-:Y:S01]  /*61f0*/  FMUL R25, R200, R13.reuse ;  /* 0x0000000dc8197220 */ /* 0x080fe20000400000 */
[----:B------:R-:W-:Y:S01]  /*6200*/  ISETP.GT.AND P5, PT, R44, RZ, P0 ;  /* 0x000000ff2c00720c */ /* 0x000fe200007a4270 */
[----:B------:R-:W-:Y:S01]  /*6210*/  @P4 STG.E desc[UR18][R28.64], R23 ;  /* 0x000000171c004986 */ /* 0x000fe2000c101912 */
[----:B------:R-:W-:Y:S01]  /*6220*/  IADD3 R30, P4, R24, R26, RZ ;  /* 0x0000001a181e7210 */ /* 0x000fe20007f9e0ff */
[----:B------:R-:W-:Y:S01]  /*6230*/  FMUL R45, R168, R13 ;  /* 0x0000000da82d7220 */ /* 0x000fe20000400000 */
[----:B------:R-:W-:Y:S01]  /*6240*/  IADD3 R32, P6, R24, R28, RZ ;  /* 0x0000001c18207210 */ /* 0x000fe20007fde0ff */
[----:B------:R0:W-:Y:S01]  /*6250*/  @P1 STG.E desc[UR18][R26.64+0x20], R25 ;  /* 0x000020191a001986 */ /* 0x0001e2000c101912 */
[----:B------:R-:W-:Y:S01]  /*6260*/  ISETP.GT.AND P1, PT, R5, 0x9, PT ;  /* 0x000000090500780c */ /* 0x000fe20003f24270 */
[----:B------:R-:W-:Y:S01]  /*6270*/  IMAD.X R31, R4, 0x1, R27, P4 ;  /* 0x00000001041f7824 */ /* 0x000fe200020e061b */
[----:B------:R-:W-:Y:S01]  /*6280*/  ISETP.GT.AND P0, PT, R44, 0x8, P0 ;  /* 0x000000082c00780c */ /* 0x000fe20000704270 */
[----:B------:R-:W-:Y:S01]  /*6290*/  IMAD.X R33, R4, 0x1, R29, P6 ;  /* 0x0000000104217824 */ /* 0x000fe200030e061d */
[----:B------:R-:W-:Y:S01]  /*62a0*/  ISETP.GT.AND P4, PT, R44, RZ, P1 ;  /* 0x000000ff2c00720c */ /* 0x000fe20000f84270 */
[----:B------:R1:W-:Y:S01]  /*62b0*/  @P2 STG.E desc[UR18][R28.64+0x20], R35 ;  /* 0x000020231c002986 */ /* 0x0003e2000c101912 */
[----:B------:R-:W-:-:S02]  /*62c0*/  IADD3 R6, P2, R24, 0x20, RZ ;  /* 0x0000002018067810 */ /* 0x000fc40007f5e0ff */
[----:B------:R-:W-:Y:S01]  /*62d0*/  ISETP.GT.AND P1, PT, R44, 0x8, P1 ;  /* 0x000000082c00780c */ /* 0x000fe20000f24270 */
[----:B------:R-:W-:Y:S01]  /*62e0*/  @P5 STG.E desc[UR18][R30.64], R37 ;  /* 0x000000251e005986 */ /* 0x000fe2000c101912 */
[----:B------:R-:W-:Y:S01]  /*62f0*/  IADD3 R34, P6, R24, R30, RZ ;  /* 0x0000001e18227210 */ /* 0x000fe20007fde0ff */
[----:B0-----:R-:W-:Y:S01]  /*6300*/  FMUL R25, R194, R13 ;  /* 0x0000000dc2197220 */ /* 0x001fe20000400000 */
[----:B------:R-:W-:Y:S01]  /*6310*/  IADD3 R26, P5, R6, R26, RZ ;  /* 0x0000001a061a7210 */ /* 0x000fe20007fbe0ff */
[----:B------:R-:W-:Y:S01]  /*6320*/  IMAD.X R23, RZ, RZ, R4, P2 ;  /* 0x000000ffff177224 */ /* 0x000fe200010e0604 */
[----:B------:R-:W-:-:S03]  /*6330*/  ISETP.GT.AND P2, PT, R5, 0x10, PT ;  /* 0x000000100500780c */ /* 0x000fc60003f44270 */
[----:B------:R-:W-:Y:S01]  /*6340*/  IMAD.X R27, R23, 0x1, R27, P5 ;  /* 0x00000001171b7824 */ /* 0x000fe200028e061b */
[----:B------:R0:W-:Y:S01]  /*6350*/  @P4 STG.E desc[UR18][R32.64], R25 ;  /* 0x0000001920004986 */ /* 0x0001e2000c101912 */
[----:B-1----:R-:W-:Y:S01]  /*6360*/  IADD3 R28, P4, R6, R28, RZ ;  /* 0x0000001c061c7210 */ /* 0x002fe20007f9e0ff */
[----:B------:R-:W-:Y:S01]  /*6370*/  IMAD.X R35, R4, 0x1, R31, P6 ;  /* 0x0000000104237824 */ /* 0x000fe200030e061f */
[----:B------:R-:W-:Y:S01]  /*6380*/  ISETP.GT.AND P5, PT, R44, RZ, P2 ;  /* 0x000000ff2c00720c */ /* 0x000fe200017a4270 */
[----:B------:R1:W-:Y:S01]  /*6390*/  @P0 STG.E desc[UR18][R26.64], R39 ;  /* 0x000000271a000986 */ /* 0x0003e2000c101912 */
[----:B------:R-:W-:Y:S01]  /*63a0*/  ISETP.GT.AND P0, PT, R5, 0x11, PT ;  /* 0x000000110500780c */ /* 0x000fe20003f04270 */
[----:B------:R-:W-:-:S03]  /*63b0*/  IMAD.X R29, R23, 0x1, R29, P4 ;  /* 0x00000001171d7824 */ /* 0x000fc600020e061d */
[C---:B------:R-:W-:Y:S02]  /*63c0*/  ISETP.GT.AND P4, PT, R44.reuse, RZ, P0 ;  /* 0x000000ff2c00720c */ /* 0x040fe40000784270 */
[----:B------:R2:W-:Y:S01]  /*63d0*/  @P1 STG.E desc[UR18][R28.64], R41 ;  /* 0x000000291c001986 */ /* 0x0005e2000c101912 */
[----:B------:R-:W-:Y:S01]  /*63e0*/  ISETP.GT.AND P1, PT, R44, 0x8, P2 ;  /* 0x000000082c00780c */ /* 0x000fe20001724270 */
[-C--:B0-----:R-:W-:Y:S01]  /*63f0*/  FMUL R25, R186, R13.reuse ;  /* 0x0000000dba197220 */ /* 0x081fe20000400000 */
[----:B------:R-:W-:Y:S02]  /*6400*/  IADD3 R36, P2, R24, R32, RZ ;  /* 0x0000002018247210 */ /* 0x000fe40007f5e0ff */
[----:B------:R0:W-:Y:S01]  /*6410*/  @P5 STG.E desc[UR18][R34.64], R43 ;  /* 0x0000002b22005986 */ /* 0x0001e2000c101912 */
[----:B-1----:R-:W-:Y:S01]  /*6420*/  IADD3 R26, P5, R6, R30, RZ ;  /* 0x0000001e061a7210 */ /* 0x002fe20007fbe0ff */
[----:B------:R-:W-:Y:S01]  /*6430*/  FMUL R39, R184, R13 ;  /* 0x0000000db8277220 */ /* 0x000fe20000400000 */
[----:B------:R-:W-:Y:S01]  /*6440*/  IMAD.X R37, R4, 0x1, R33, P2 ;  /* 0x0000000104257824 */ /* 0x000fe200010e0621 */
[----:B------:R-:W-:-:S02]  /*6450*/  ISETP.GT.AND P0, PT, R44, 0x8, P0 ;  /* 0x000000082c00780c */ /* 0x000fc40000704270 */
[----:B------:R-:W-:Y:S01]  /*6460*/  ISETP.GT.AND P2, PT, R5, 0x18, PT ;  /* 0x000000180500780c */ /* 0x000fe20003f44270 */
[----:B------:R-:W-:Y:S01]  /*6470*/  IMAD.X R27, R23, 0x1, R31, P5 ;  /* 0x00000001171b7824 */ /* 0x000fe200028e061f */
[----:B------:R1:W-:Y:S01]  /*6480*/  @P4 STG.E desc[UR18][R36.64], R25 ;  /* 0x0000001924004986 */ /* 0x0003e2000c101912 */
[----:B--2---:R-:W-:Y:S01]  /*6490*/  IADD3 R28, P4, R6, R32, RZ ;  /* 0x00000020061c7210 */ /* 0x004fe20007f9e0ff */
[-C--:B------:R-:W-:Y:S01]  /*64a0*/  FMUL R41, R182, R13.reuse ;  /* 0x0000000db6297220 */ /* 0x080fe20000400000 */
[----:B------:R-:W-:Y:S01]  /*64b0*/  ISETP.GT.AND P5, PT, R44, RZ, P2 ;  /* 0x000000ff2c00720c */ /* 0x000fe200017a4270 */
[----:B------:R2:W-:Y:S01]  /*64c0*/  @P1 STG.E desc[UR18][R26.64], R39 ;  /* 0x000000271a001986 */ /* 0x0005e2000c101912 */
[----:B------:R-:W-:Y:S01]  /*64d0*/  ISETP.GT.AND P1, PT, R5, 0x19, PT ;  /* 0x000000190500780c */ /* 0x000fe20003f24270 */
[----:B------:R-:W-:Y:S01]  /*64e0*/  IMAD.X R29, R23, 0x1, R33, P4 ;  /* 0x00000001171d7824 */ /* 0x000fe200020e0621 */
[----:B------:R-:W-:Y:S01]  /*64f0*/  IADD3 R30, P6, R24, R34, RZ ;  /* 0x00000022181e7210 */ /* 0x000fe20007fde0ff */
[----:B0-----:R-:W-:Y:S01]  /*6500*/  FMUL R43, R180, R13 ;  /* 0x0000000db42b7220 */ /* 0x001fe20000400000 */
[----:B------:R-:W-:-:S02]  /*6510*/  ISETP.GT.AND P4, PT, R44, RZ, P1 ;  /* 0x000000ff2c00720c */ /* 0x000fc40000f84270 */
[----:B------:R0:W-:Y:S01]  /*6520*/  @P0 STG.E desc[UR18][R28.64], R41 ;  /* 0x000000291c000986 */ /* 0x0001e2000c101912 */
[----:B------:R-:W-:Y:S01]  /*6530*/  IMAD.X R31, R4, 0x1, R35, P6 ;  /* 0x00000001041f7824 */ /* 0x000fe200030e0623 */
[----:B------:R-:W-:Y:S01]  /*6540*/  ISETP.GT.AND P0, PT, R44, 0x8, P2 ;  /* 0x000000082c00780c */ /* 0x000fe20001704270 */
[-C--:B-1----:R-:W-:Y:S01]  /*6550*/  FMUL R25, R14, R13.reuse ;  /* 0x0000000d0e197220 */ /* 0x082fe20000400000 */
[----:B------:R-:W-:Y:S01]  /*6560*/  IADD3 R32, P2, R24, R36, RZ ;  /* 0x0000002418207210 */ /* 0x000fe20007f5e0ff */
[----:B--2---:R-:W-:Y:S01]  /*6570*/  FMUL R39, R16, R13 ;  /* 0x0000000d10277220 */ /* 0x004fe20000400000 */
[----:B------:R1:W-:Y:S01]  /*6580*/  @P5 STG.E desc[UR18][R30.64], R43 ;  /* 0x0000002b1e005986 */ /* 0x0003e2000c101912 */
[----:B------:R-:W-:Y:S02]  /*6590*/  IADD3 R26, P5, R6, R34, RZ ;  /* 0x00000022061a7210 */ /* 0x000fe40007fbe0ff */
[----:B------:R-:W-:Y:S01]  /*65a0*/  IMAD.X R33, R4, 0x1, R37, P2 ;  /* 0x0000000104217824 */ /* 0x000fe200010e0625 */
[----:B------:R-:W-:-:S02]  /*65b0*/  ISETP.GT.AND P1, PT, R44, 0x8, P1 ;  /* 0x000000082c00780c */ /* 0x000fc40000f24270 */
[----:B------:R-:W-:Y:S01]  /*65c0*/  ISETP.GT.AND P2, PT, R5, 0x20, PT ;  /* 0x000000200500780c */ /* 0x000fe20003f44270 */
[----:B------:R-:W-:Y:S01]  /*65d0*/  IMAD.X R27, R23, 0x1, R35, P5 ;  /* 0x00000001171b7824 */ /* 0x000fe200028e0623 */
[----:B------:R2:W-:Y:S01]  /*65e0*/  @P4 STG.E desc[UR18][R32.64], R25 ;  /* 0x0000001920004986 */ /* 0x0005e2000c101912 */
[----:B0-----:R-:W-:Y:S01]  /*65f0*/  IADD3 R28, P4, R6, R36, RZ ;  /* 0x00000024061c7210 */ /* 0x001fe20007f9e0ff */
[-C--:B------:R-:W-:Y:S01]  /*6600*/  FMUL R41, R18, R13.reuse ;  /* 0x0000000d12297220 */ /* 0x080fe20000400000 */
[----:B------:R-:W-:Y:S01]  /*6610*/  ISETP.GT.AND P5, PT, R44, RZ, P2 ;  /* 0x000000ff2c00720c */ /* 0x000fe200017a4270 */
[----:B------:R0:W-:Y:S01]  /*6620*/  @P0 STG.E desc[UR18][R26.64], R39 ;  /* 0x000000271a000986 */ /* 0x0001e2000c101912 */
[----:B------:R-:W-:Y:S01]  /*6630*/  ISETP.GT.AND P0, PT, R5, 0x21, PT ;  /* 0x000000210500780c */ /* 0x000fe20003f04270 */
[----:B------:R-:W-:Y:S01]  /*6640*/  IMAD.X R29, R23, 0x1, R37, P4 ;  /* 0x00000001171d7824 */ /* 0x000fe200020e0625 */
[----:B------:R-:W-:Y:S01]  /*6650*/  IADD3 R34, P6, R24, R30, RZ ;  /* 0x0000001e18227210 */ /* 0x000fe20007fde0ff */
[----:B-1----:R-:W-:Y:S01]  /*6660*/  FMUL R43, R20, R13 ;  /* 0x0000000d142b7220 */ /* 0x002fe20000400000 */
[----:B------:R-:W-:-:S02]  /*6670*/  ISETP.GT.AND P4, PT, R44, RZ, P0 ;  /* 0x000000ff2c00720c */ /* 0x000fc40000784270 */
[----:B------:R1:W-:Y:S01]  /*6680*/  @P1 STG.E desc[UR18][R28.64], R41 ;  /* 0x000000291c001986 */ /* 0x0003e2000c101912 */
[----:B------:R-:W-:Y:S01]  /*6690*/  IMAD.X R35, R4, 0x1, R31, P6 ;  /* 0x0000000104237824 */ /* 0x000fe200030e061f */
[----:B------:R-:W-:Y:S01]  /*66a0*/  ISETP.GT.AND P1, PT, R44, 0x8, P2 ;  /* 0x000000082c00780c */ /* 0x000fe20001724270 */
[-C--:B--2---:R-:W-:Y:S01]  /*66b0*/  FMUL R25, R22, R13.reuse ;  /* 0x0000000d16197220 */ /* 0x084fe20000400000 */
[----:B------:R-:W-:Y:S01]  /*66c0*/  IADD3 R36, P2, R24, R32, RZ ;  /* 0x0000002018247210 */ /* 0x000fe20007f5e0ff */
[----:B0-----:R-:W-:Y:S01]  /*66d0*/  FMUL R39, R88, R13 ;  /* 0x0000000d58277220 */ /* 0x001fe20000400000 */
[----:B------:R0:W-:Y:S01]  /*66e0*/  @P5 STG.E desc[UR18][R34.64], R43 ;  /* 0x0000002b22005986 */ /* 0x0001e2000c101912 */
[----:B------:R-:W-:Y:S02]  /*66f0*/  IADD3 R26, P5, R6, R30, RZ ;  /* 0x0000001e061a7210 */ /* 0x000fe40007fbe0ff */
[----:B------:R-:W-:Y:S01]  /*6700*/  IMAD.X R37, R4, 0x1, R33, P2 ;  /* 0x0000000104257824 */ /* 0x000fe200010e0621 */
[----:B------:R-:W-:-:S02]  /*6710*/  ISETP.GT.AND P0, PT, R44, 0x8, P0 ;  /* 0x000000082c00780c */ /* 0x000fc40000704270 */
[----:B------:R-:W-:Y:S01]  /*6720*/  ISETP.GT.AND P2, PT, R5, 0x28, PT ;  /* 0x000000280500780c */ /* 0x000fe20003f44270 */
[----:B------:R-:W-:Y:S01]  /*6730*/  IMAD.X R27, R23, 0x1, R31, P5 ;  /* 0x00000001171b7824 */ /* 0x000fe200028e061f */
[----:B------:R2:W-:Y:S01]  /*6740*/  @P4 STG.E desc[UR18][R36.64], R25 ;  /* 0x0000001924004986 */ /* 0x0005e2000c101912 */
[----:B-1----:R-:W-:Y:S01]  /*6750*/  IADD3 R28, P4, R6, R32, RZ ;  /* 0x00000020061c7210 */ /* 0x002fe20007f9e0ff */
        /* <DEDUP_REMOVED lines=11> */
[-C--:B--2---:R-:W-:Y:S01]  /*6810*/  FMUL R25, R94, R13.reuse ;  /* 0x0000000d5e197220 */ /* 0x084fe20000400000 */
[----:B------:R-:W-:Y:S01]  /*6820*/  IADD3 R32, P2, R24, R36, RZ ;  /* 0x0000002418207210 */ /* 0x000fe20007f5e0ff */
[----:B-1----:R-:W-:Y:S01]  /*6830*/  FMUL R39, R96, R13 ;  /* 0x0000000d60277220 */ /* 0x002fe20000400000 */
[----:B------:R1:W-:Y:S01]  /*6840*/  @P5 STG.E desc[UR18][R30.64], R43 ;  /* 0x0000002b1e005986 */ /* 0x0003e2000c101912 */
[----:B------:R-:W-:Y:S02]  /*6850*/  IADD3 R26, P5, R6, R34, RZ ;  /* 0x00000022061a7210 */ /* 0x000fe40007fbe0ff */
[----:B------:R-:W-:Y:S01]  /*6860*/  IMAD.X R33, R4, 0x1, R37, P2 ;  /* 0x0000000104217824 */ /* 0x000fe200010e0625 */
[----:B------:R-:W-:-:S02]  /*6870*/  ISETP.GT.AND P2, PT, R5, 0x30, PT ;  /* 0x000000300500780c */ /* 0x000fc40003f44270 */
[C---:B------:R-:W-:Y:S01]  /*6880*/  ISETP.GT.AND P1, PT, R44.reuse, 0x8, P1 ;  /* 0x000000082c00780c */ /* 0x040fe20000f24270 */
[----:B------:R-:W-:Y:S01]  /*6890*/  IMAD.X R27, R23, 0x1, R35, P5 ;  /* 0x00000001171b7824 */ /* 0x000fe200028e0623 */
[----:B------:R2:W-:Y:S01]  /*68a0*/  @P4 STG.E desc[UR18][R32.64], R25 ;  /* 0x0000001920004986 */ /* 0x0005e2000c101912 */
[----:B------:R-:W-:Y:S01]  /*68b0*/  ISETP.GT.AND P5, PT, R44, RZ, P2 ;  /* 0x000000ff2c00720c */ /* 0x000fe200017a4270 */
[-C--:B0-----:R-:W-:Y:S01]  /*68c0*/  FMUL R41, R98, R13.reuse ;  /* 0x0000000d62297220 */ /* 0x081fe20000400000 */
[----:B------:R-:W-:Y:S01]  /*68d0*/  IADD3 R28, P4, R6, R36, RZ ;  /* 0x00000024061c7210 */ /* 0x000fe20007f9e0ff */
[----:B------:R0:W-:Y:S01]  /*68e0*/  @P0 STG.E desc[UR18][R26.64], R39 ;  /* 0x000000271a000986 */ /* 0x0001e2000c101912 */
[----:B------:R-:W-:Y:S01]  /*68f0*/  IADD3 R34, P6, R24, R30, RZ ;  /* 0x0000001e18227210 */ /* 0x000fe20007fde0ff */
[-C--:B-1----:R-:W-:Y:S01]  /*6900*/  FMUL R43, R100, R13.reuse ;  /* 0x0000000d642b7220 */ /* 0x082fe20000400000 */
[----:B------:R-:W-:Y:S01]  /*6910*/  ISETP.GT.AND P0, PT, R5, 0x31, PT ;  /* 0x000000310500780c */ /* 0x000fe20003f04270 */
[----:B------:R-:W-:Y:S01]  /*6920*/  IMAD.X R29, R23, 0x1, R37, P4 ;  /* 0x00000001171d7824 */ /* 0x000fe200020e0625 */
[----:B------:R-:W-:Y:S01]  /*6930*/  ISETP.GT.AND P2, PT, R44, 0x8, P2 ;  /* 0x000000082c00780c */ /* 0x000fe20001744270 */
[----:B------:R-:W-:Y:S01]  /*6940*/  IMAD.X R35, R4, 0x1, R31, P6 ;  /* 0x0000000104237824 */ /* 0x000fe200030e061f */
[----:B------:R-:W-:Y:S01]  /*6950*/  ISETP.GT.AND P4, PT, R44, RZ, P0 ;  /* 0x000000ff2c00720c */ /* 0x000fe20000784270 */
[----:B--2---:R-:W-:Y:S01]  /*6960*/  FMUL R25, R102, R13 ;  /* 0x0000000d66197220 */ /* 0x004fe20000400000 */
[----:B------:R1:W-:Y:S01]  /*6970*/  @P1 STG.E desc[UR18][R28.64], R41 ;  /* 0x000000291c001986 */ /* 0x0003e2000c101912 */
[----:B------:R-:W-:-:S02]  /*6980*/  IADD3 R36, P1, R24, R32, RZ ;  /* 0x0000002018247210 */ /* 0x000fc40007f3e0ff */
[----:B------:R-:W-:Y:S01]  /*6990*/  ISETP.GT.AND P0, PT, R44, 0x8, P0 ;  /* 0x000000082c00780c */ /* 0x000fe20000704270 */
[----:B------:R2:W-:Y:S01]  /*69a0*/  @P5 STG.E desc[UR18][R34.64], R43 ;  /* 0x0000002b22005986 */ /* 0x0005e2000c101912 */
[----:B0-----:R-:W-:Y:S01]  /*69b0*/  IADD3 R26, P5, R6, R30, RZ ;  /* 0x0000001e061a7210 */ /* 0x001fe20007fbe0ff */
[----:B------:R-:W-:Y:S01]  /*69c0*/  IMAD.X R37, R4, 0x1, R33, P1 ;  /* 0x0000000104257824 */ /* 0x000fe200008e0621 */
[----:B------:R-:W-:Y:S01]  /*69d0*/  ISETP.GT.AND P1, PT, R5, 0x38, PT ;  /* 0x000000380500780c */ /* 0x000fe20003f24270 */
[-C--:B------:R-:W-:Y:S01]  /*69e0*/  FMUL R39, R104, R13.reuse ;  /* 0x0000000d68277220 */ /* 0x080fe20000400000 */
[----:B------:R-:W-:Y:S01]  /*69f0*/  IADD3 R30, P6, R24, R34, RZ ;  /* 0x00000022181e7210 */ /* 0x000fe20007fde0ff */
[----:B------:R-:W-:Y:S01]  /*6a00*/  IMAD.X R27, R23, 0x1, R31, P5 ;  /* 0x00000001171b7824 */ /* 0x000fe200028e061f */
[----:B------:R0:W-:Y:S01]  /*6a10*/  @P4 STG.E desc[UR18][R36.64], R25 ;  /* 0x0000001924004986 */ /* 0x0001e2000c101912 */
[----:B-1----:R-:W-:Y:S01]  /*6a20*/  IADD3 R28, P5, R6, R32, RZ ;  /* 0x00000020061c7210 */ /* 0x002fe20007fbe0ff */
[----:B------:R-:W-:Y:S01]  /*6a30*/  FMUL R41, R106, R13 ;  /* 0x0000000d6a297220 */ /* 0x000fe20000400000 */
[----:B------:R-:W-:Y:S01]  /*6a40*/  ISETP.GT.AND P4, PT, R44, RZ, P1 ;  /* 0x000000ff2c00720c */ /* 0x000fe20000f84270 */
[----:B------:R1:W-:Y:S01]  /*6a50*/  @P2 STG.E desc[UR18][R26.64], R39 ;  /* 0x000000271a002986 */ /* 0x0003e2000c101912 */
[----:B------:R-:W-:Y:S01]  /*6a60*/  ISETP.GT.AND P2, PT, R5, 0x39, PT ;  /* 0x000000390500780c */ /* 0x000fe20003f44270 */
[----:B------:R-:W-:-:S02]  /*6a70*/  IMAD.X R29, R23, 0x1, R33, P5 ;  /* 0x00000001171d7824 */ /* 0x000fc400028e0621 */
[-C--:B--2---:R-:W-:Y:S01]  /*6a80*/  FMUL R43, R108, R13.reuse ;  /* 0x0000000d6c2b7220 */ /* 0x084fe20000400000 */
[----:B------:R-:W-:Y:S01]  /*6a90*/  IMAD.X R31, R4, 0x1, R35, P6 ;  /* 0x00000001041f7824 */ /* 0x000fe200030e0623 */
[----:B------:R-:W-:Y:S01]  /*6aa0*/  ISETP.GT.AND P5, PT, R44, RZ, P2 ;  /* 0x000000ff2c00720c */ /* 0x000fe200017a4270 */
[----:B------:R2:W-:Y:S01]  /*6ab0*/  @P0 STG.E desc[UR18][R28.64], R41 ;  /* 0x000000291c000986 */ /* 0x0005e2000c101912 */
[----:B------:R-:W-:Y:S01]  /*6ac0*/  IADD3 R32, P0, R24, R36, RZ ;  /* 0x0000002418207210 */ /* 0x000fe20007f1e0ff */
[-C--:B0-----:R-:W-:Y:S01]  /*6ad0*/  FMUL R25, R110, R13.reuse ;  /* 0x0000000d6e197220 */ /* 0x081fe20000400000 */
[----:B------:R-:W-:Y:S02]  /*6ae0*/  ISETP.GT.AND P1, PT, R44, 0x8, P1 ;  /* 0x000000082c00780c */ /* 0x000fe40000f24270 */
[----:B------:R0:W-:Y:S01]  /*6af0*/  @P4 STG.E desc[UR18][R30.64], R43 ;  /* 0x0000002b1e004986 */ /* 0x0001e2000c101912 */
[----:B-1----:R-:W-:Y:S01]  /*6b00*/  IADD3 R26, P4, R6, R34, RZ ;  /* 0x00000022061a7210 */ /* 0x002fe20007f9e0ff */
[----:B------:R-:W-:Y:S01]  /*6b10*/  IMAD.X R33, R4, 0x1, R37, P0 ;  /* 0x0000000104217824 */ /* 0x000fe200000e0625 */
[----:B------:R-:W-:Y:S01]  /*6b20*/  ISETP.GT.AND P0, PT, R5, 0x40, PT ;  /* 0x000000400500780c */ /* 0x000fe20003f04270 */
[-C--:B------:R-:W-:Y:S01]  /*6b30*/  FMUL R39, R112, R13.reuse ;  /* 0x0000000d70277220 */ /* 0x080fe20000400000 */
[----:B------:R-:W-:Y:S01]  /*6b40*/  ISETP.GT.AND P2, PT, R44, 0x8, P2 ;  /* 0x000000082c00780c */ /* 0x000fe20001744270 */
        /* <DEDUP_REMOVED lines=13> */
[----:B------:R-:W-:Y:S01]  /*6c20*/  IADD3 R36, P2, R24, R32, RZ ;  /* 0x0000002018247210 */ /* 0x000fe20007f5e0ff */
[-C--:B-1----:R-:W-:Y:S01]  /*6c30*/  FMUL R25, R118, R13.reuse ;  /* 0x0000000d76197220 */ /* 0x082fe20000400000 */
[----:B------:R-:W-:Y:S01]  /*6c40*/  ISETP.GT.AND P0, PT, R44, 0x8, P0 ;  /* 0x000000082c00780c */ /* 0x000fe20000704270 */
[-C--:B--2---:R-:W-:Y:S01]  /*6c50*/  FMUL R39, R120, R13.reuse ;  /* 0x0000000d78277220 */ /* 0x084fe20000400000 */
[----:B------:R1:W-:Y:S01]  /*6c60*/  @P4 STG.E desc[UR18][R34.64], R43 ;  /* 0x0000002b22004986 */ /* 0x0003e2000c101912 */
[----:B------:R-:W-:Y:S01]  /*6c70*/  IADD3 R26, P4, R6, R30, RZ ;  /* 0x0000001e061a7210 */ /* 0x000fe20007f9e0ff */
[----:B------:R-:W-:Y:S01]  /*6c80*/  IMAD.X R37, R4, 0x1, R33, P2 ;  /* 0x0000000104257824 */ /* 0x000fe200010e0621 */
[----:B------:R-:W-:Y:S02]  /*6c90*/  ISETP.GT.AND P2, PT, R5, 0x48, PT ;  /* 0x000000480500780c */ /* 0x000fe40003f44270 */
[----:B------:R-:W-:Y:S01]  /*6ca0*/  ISETP.GT.AND P1, PT, R44, 0x8, P1 ;  /* 0x000000082c00780c */ /* 0x000fe20000f24270 */
        /* <DEDUP_REMOVED lines=13> */
[----:B------:R-:W-:Y:S01]  /*6d80*/  IADD3 R32, P1, R24, R36, RZ ;  /* 0x0000002418207210 */ /* 0x000fe20007f3e0ff */
[-C--:B--2---:R-:W-:Y:S01]  /*6d90*/  FMUL R25, R126, R13.reuse ;  /* 0x0000000d7e197220 */ /* 0x084fe20000400000 */
[----:B------:R-:W-:Y:S01]  /*6da0*/  ISETP.GT.AND P2, PT, R44, 0x8, P2 ;  /* 0x000000082c00780c */ /* 0x000fe20001744270 */
[-C--:B0-----:R-:W-:Y:S01]  /*6db0*/  FMUL R39, R128, R13.reuse ;  /* 0x0000000d80277220 */ /* 0x081fe20000400000 */
[----:B------:R0:W-:Y:S01]  /*6dc0*/  @P4 STG.E desc[UR18][R30.64], R43 ;  /* 0x0000002b1e004986 */ /* 0x0001e2000c101912 */
[----:B------:R-:W-:Y:S01]  /*6dd0*/  IADD3 R26, P4, R6, R34, RZ ;  /* 0x00000022061a7210 */ /* 0x000fe20007f9e0ff */
[----:B------:R-:W-:Y:S01]  /*6de0*/  IMAD.X R33, R4, 0x1, R37, P1 ;  /* 0x0000000104217824 */ /* 0x000fe200008e0625 */
[----:B------:R-:W-:Y:S02]  /*6df0*/  ISETP.GT.AND P1, PT, R5, 0x50, PT ;  /* 0x000000500500780c */ /* 0x000fe40003f24270 */
[----:B------:R-:W-:Y:S01]  /*6e00*/  ISETP.GT.AND P0, PT, R44, 0x8, P0 ;  /* 0x000000082c00780c */ /* 0x000fe20000704270 */
        /* <DEDUP_REMOVED lines=14> */
[-C--:B--2---:R-:W-:Y:S01]  /*6ef0*/  FMUL R25, R134, R13.reuse ;  /* 0x0000000d86197220 */ /* 0x084fe20000400000 */
[----:B------:R-:W-:Y:S01]  /*6f00*/  ISETP.GT.AND P1, PT, R44, 0x8, P1 ;  /* 0x000000082c00780c */ /* 0x000fe20000f24270 */
[-C--:B-1----:R-:W-:Y:S01]  /*6f10*/  FMUL R39, R136, R13.reuse ;  /* 0x0000000d88277220 */ /* 0x082fe20000400000 */
        /* <DEDUP_REMOVED lines=62> */
[-C--:B--2---:R-:W-:Y:S01]  /*7300*/  FMUL R25, R158, R13.reuse ;  /* 0x0000000d9e197220 */ /* 0x084fe20000400000 */
[----:B------:R1:W-:Y:S01]  /*7310*/  @P0 STG.E desc[UR18][R28.64], R41 ;  /* 0x000000291c000986 */ /* 0x0003e2000c101912 */
[----:B------:R-:W-:Y:S01]  /*7320*/  IADD3 R32, P0, R24, R36, RZ ;  /* 0x0000002418207210 */ /* 0x000fe20007f1e0ff */
[----:B0-----:R-:W-:-:S02]  /*7330*/  FMUL R39, R160, R13 ;  /* 0x0000000da0277220 */ /* 0x001fc40000400000 */
[----:B------:R0:W-:Y:S01]  /*7340*/  @P4 STG.E desc[UR18][R30.64], R43 ;  /* 0x0000002b1e004986 */ /* 0x0001e2000c101912 */
[----:B------:R-:W-:Y:S01]  /*7350*/  IADD3 R26, P4, R6, R34, RZ ;  /* 0x00000022061a7210 */ /* 0x000fe20007f9e0ff */
[----:B------:R-:W-:Y:S01]  /*7360*/  IMAD.X R33, R4, 0x1, R37, P0 ;  /* 0x0000000104217824 */ /* 0x000fe200000e0625 */
[----:B------:R-:W-:Y:S02]  /*7370*/  ISETP.GT.AND P2, PT, R44, 0x8, P2 ;  /* 0x000000082c00780c */ /* 0x000fe40001744270 */
[----:B------:R-:W-:Y:S01]  /*7380*/  ISETP.GT.AND P0, PT, R5, 0x70, PT ;  /* 0x000000700500780c */ /* 0x000fe20003f04270 */
[C---:B------:R-:W-:Y:S01]  /*7390*/  IMAD.X R27, R23.reuse, 0x1, R35, P4 ;  /* 0x00000001171b7824 */ /* 0x040fe200020e0623 */
[----:B------:R-:W-:Y:S01]  /*73a0*/  @P5 STG.E desc[UR18][R32.64], R25 ;  /* 0x0000001920005986 */ /* 0x000fe2000c101912 */
[----:B-1----:R-:W-:Y:S01]  /*73b0*/  IADD3 R28, P5, R6, R36, RZ ;  /* 0x00000024061c7210 */ /* 0x002fe20007fbe0ff */
[-C--:B------:R-:W-:Y:S01]  /*73c0*/  FMUL R41, R162, R13.reuse ;  /* 0x0000000da2297220 */ /* 0x080fe20000400000 */
[----:B------:R-:W-:Y:S01]  /*73d0*/  IADD3 R34, P6, R24, R30, RZ ;  /* 0x0000001e18227210 */ /* 0x000fe20007fde0ff */
[----:B------:R1:W-:Y:S01]  /*73e0*/  @P1 STG.E desc[UR18][R26.64], R39 ;  /* 0x000000271a001986 */ /* 0x0003e2000c101912 */
[----:B------:R-:W-:Y:S01]  /*73f0*/  ISETP.GT.AND P4, PT, R44, RZ, P0 ;  /* 0x000000ff2c00720c */ /* 0x000fe20000784270 */
[----:B------:R-:W-:Y:S01]  /*7400*/  IMAD.X R29, R23, 0x1, R37, P5 ;  /* 0x00000001171d7824 */ /* 0x000fe200028e0625 */
[----:B------:R-:W-:Y:S01]  /*7410*/  ISETP.GT.AND P1, PT, R5, 0x71, PT ;  /* 0x000000710500780c */ /* 0x000fe20003f24270 */
[----:B------:R-:W-:Y:S01]  /*7420*/  IMAD.X R35, R4, 0x1, R31, P6 ;  /* 0x0000000104237824 */ /* 0x000fe200030e061f */
[----:B------:R-:W-:Y:S01]  /*7430*/  ISETP.GT.AND P6, PT, R44, 0x8, P0 ;  /* 0x000000082c00780c */ /* 0x000fe200007c4270 */
[----:B0-----:R-:W-:Y:S01]  /*7440*/  FMUL R43, R164, R13 ;  /* 0x0000000da42b7220 */ /* 0x001fe20000400000 */
[----:B------:R-:W-:Y:S01]  /*7450*/  ISETP.GT.AND P5, PT, R44, RZ, P1 ;  /* 0x000000ff2c00720c */ /* 0x000fe20000fa4270 */
[----:B------:R0:W-:Y:S01]  /*7460*/  @P2 STG.E desc[UR18][R28.64], R41 ;  /* 0x000000291c002986 */ /* 0x0001e2000c101912 */
[----:B------:R-:W-:-:S02]  /*7470*/  IADD3 R36, P0, R24, R32, RZ ;  /* 0x0000002018247210 */ /* 0x000fc40007f1e0ff */
[----:B------:R-:W-:Y:S01]  /*7480*/  ISETP.GT.AND P1, PT, R44, 0x8, P1 ;  /* 0x000000082c00780c */ /* 0x000fe20000f24270 */
[-C--:B-1----:R-:W-:Y:S01]  /*7490*/  FMUL R39, R166, R13.reuse ;  /* 0x0000000da6277220 */ /* 0x082fe20000400000 */
[----:B------:R-:W-:Y:S01]  /*74a0*/  IADD3 R26, P2, R6, R30, RZ ;  /* 0x0000001e061a7210 */ /* 0x000fe20007f5e0ff */
[----:B------:R-:W-:Y:S01]  /*74b0*/  IMAD.X R37, R4, 0x1, R33, P0 ;  /* 0x0000000104257824 */ /* 0x000fe200000e0621 */
[----:B------:R-:W-:Y:S01]  /*74c0*/  @P4 STG.E desc[UR18][R34.64], R43 ;  /* 0x0000002b22004986 */ /* 0x000fe2000c101912 */
[----:B------:R-:W-:Y:S02]  /*74d0*/  ISETP.GT.AND P0, PT, R5, 0x79, PT ;  /* 0x000000790500780c */ /* 0x000fe40003f04270 */
[----:B------:R-:W-:Y:S01]  /*74e0*/  IMAD.X R27, R23, 0x1, R31, P2 ;  /* 0x00000001171b7824 */ /* 0x000fe200010e061f */
[----:B------:R-:W-:Y:S01]  /*74f0*/  ISETP.GT.AND P2, PT, R5, 0x78, PT ;  /* 0x000000780500780c */ /* 0x000fe20003f44270 */
[----:B------:R-:W-:Y:S01]  /*7500*/  @P5 STG.E desc[UR18][R36.64], R39 ;  /* 0x0000002724005986 */ /* 0x000fe2000c101912 */
[----:B0-----:R-:W-:Y:S01]  /*7510*/  IADD3 R28, P4, R6, R32, RZ ;  /* 0x00000020061c7210 */ /* 0x001fe20007f9e0ff */
[-C--:B------:R-:W-:Y:S01]  /*7520*/  FMUL R5, R170, R13.reuse ;  /* 0x0000000daa057220 */ /* 0x080fe20000400000 */
[-C--:B------:R-:W-:Y:S01]  /*7530*/  IADD3 R32, P5, R6, R34.reuse, RZ ;  /* 0x0000002206207210 */ /* 0x080fe20007fbe0ff */
[----:B------:R0:W-:Y:S01]  /*7540*/  @P6 STG.E desc[UR18][R26.64], R45 ;  /* 0x0000002d1a006986 */ /* 0x0001e2000c101912 */
[C---:B------:R-:W-:Y:S01]  /*7550*/  IADD3 R30, P6, R24.reuse, R34, RZ ;  /* 0x00000022181e7210 */ /* 0x040fe20007fde0ff */
[C---:B------:R-:W-:Y:S01]  /*7560*/  IMAD.X R29, R23.reuse, 0x1, R33, P4 ;  /* 0x00000001171d7824 */ /* 0x040fe200020e0621 */
[-C--:B------:R-:W-:Y:S01]  /*7570*/  IADD3 R24, P4, R24, R36.reuse, RZ ;  /* 0x0000002418187210 */ /* 0x080fe20007f9e0ff */
[C-C-:B------:R-:W-:Y:S01]  /*7580*/  IMAD.X R33, R23.reuse, 0x1, R35.reuse, P5 ;  /* 0x0000000117217824 */ /* 0x140fe200028e0623 */
[----:B------:R-:W-:Y:S01]  /*7590*/  IADD3 R22, P5, R6, R36, RZ ;  /* 0x0000002406167210 */ /* 0x000fe20007fbe0ff */
[----:B------:R-:W-:Y:S01]  /*75a0*/  IMAD.X R31, R4, 0x1, R35, P6 ;  /* 0x00000001041f7824 */ /* 0x000fe200030e0623 */
[----:B------:R-:W-:Y:S01]  /*75b0*/  ISETP.GT.AND P6, PT, R44, RZ, P2 ;  /* 0x000000ff2c00720c */ /* 0x000fe200017c4270 */
[--C-:B------:R-:W-:Y:S01]  /*75c0*/  IMAD.X R25, R4, 0x1, R37.reuse, P4 ;  /* 0x0000000104197824 */ /* 0x100fe200020e0625 */
[C---:B------:R-:W-:Y:S01]  /*75d0*/  ISETP.GT.AND P4, PT, R44.reuse, RZ, P0 ;  /* 0x000000ff2c00720c */ /* 0x040fe20000784270 */
[----:B------:R-:W-:Y:S01]  /*75e0*/  IMAD.X R23, R23, 0x1, R37, P5 ;  /* 0x0000000117177824 */ /* 0x000fe200028e0625 */
[----:B------:R-:W-:Y:S01]  /*75f0*/  ISETP.GT.AND P2, PT, R44, 0x8, P2 ;  /* 0x000000082c00780c */ /* 0x000fe20001744270 */
[-C--:B0-----:R-:W-:Y:S01]  /*7600*/  FMUL R27, R172, R13.reuse ;  /* 0x0000000dac1b7220 */ /* 0x081fe20000400000 */
[----:B------:R-:W-:Y:S01]  /*7610*/  ISETP.GT.AND P0, PT, R44, 0x8, P0 ;  /* 0x000000082c00780c */ /* 0x000fe20000704270 */
[-C--:B------:R-:W-:Y:S01]  /*7620*/  FMUL R35, R174, R13.reuse ;  /* 0x0000000dae237220 */ /* 0x080fe20000400000 */
[-C--:B------:R-:W-:Y:S01]  /*7630*/  FMUL R37, R176, R13.reuse ;  /* 0x0000000db0257220 */ /* 0x080fe20000400000 */
[----:B------:R-:W-:Y:S01]  /*7640*/  FMUL R39, R178, R13 ;  /* 0x0000000db2277220 */ /* 0x000fe20000400000 */
[----:B------:R0:W-:Y:S04]  /*7650*/  @P1 STG.E desc[UR18][R28.64], R5 ;  /* 0x000000051c001986 */ /* 0x0001e8000c101912 */
[----:B------:R0:W-:Y:S04]  /*7660*/  @P6 STG.E desc[UR18][R30.64], R27 ;  /* 0x0000001b1e006986 */ /* 0x0001e8000c101912 */
[----:B------:R0:W-:Y:S04]  /*7670*/  @P4 STG.E desc[UR18][R24.64], R35 ;  /* 0x0000002318004986 */ /* 0x0001e8000c101912 */
[----:B------:R0:W-:Y:S04]  /*7680*/  @P2 STG.E desc[UR18][R32.64], R37 ;  /* 0x0000002520002986 */ /* 0x0001e8000c101912 */
[----:B------:R0:W-:Y:S02]  /*7690*/  @P0 STG.E desc[UR18][R22.64], R39 ;  /* 0x0000002716000986 */ /* 0x0001e4000c101912 */
.L_x_152:
[----:B------:R-:W-:Y:S05]  /*76a0*/  BSYNC B0 ;  /* 0x0000000000007941 */ /* 0x000fea0003800000 */
.L_x_28:
[C---:B------:R-:W-:Y:S01]  /*76b0*/  LEA R2, P0, R8.reuse, R2, 0x1 ;  /* 0x0000000208027211 */ /* 0x040fe200078008ff */
[----:B------:R-:W-:Y:S01]  /*76c0*/  ULDC.64 UR6, c[0x0][0x750] ;  /* 0x0001d40000067ab9 */ /* 0x000fe20000000a00 */
[----:B-1----:R-:W-:Y:S01]  /*76d0*/  IMAD.U32 R4, RZ, RZ, UR15 ;  /* 0x0000000fff047e24 */ /* 0x002fe2000f8e00ff */
[----:B------:R-:W-:Y:S01]  /*76e0*/  PRMT R14, RZ, 0x7610, R14 ;  /* 0x00007610ff0e7816 */ /* 0x000fe2000000000e */
[----:B------:R-:W-:Y:S01]  /*76f0*/  IMAD.MOV.U32 R6, RZ, RZ, -0x1 ;  /* 0xffffffffff067424 */ /* 0x000fe200078e00ff */
[----:B------:R-:W-:Y:S01]  /*7700*/  LEA.HI.X R3, R8, R3, R0, 0x1, P0 ;  /* 0x0000000308037211 */ /* 0x000fe200000f0c00 */
[----:B------:R1:W-:Y:S01]  /*7710*/  SYNCS.ARRIVE.TRANS64.A1T0 RZ, [R4+UR21], RZ ;  /* 0x000000ff04ff79a7 */ /* 0x0003e20008100015 */
[----:B------:R-:W-:Y:S01]  /*7720*/  ISETP.GE.U32.AND P0, PT, R2, UR6, PT ;  /* 0x0000000602007c0c */ /* 0x000fe2000bf06070 */
[----:B0-2---:R-:W-:-:S03]  /*7730*/  IMAD.MOV.U32 R5, RZ, RZ, -0x1 ;  /* 0xffffffffff057424 */ /* 0x005fc600078e00ff */
[----:B------:R-:W-:Y:S01]  /*7740*/  ISETP.GE.U32.AND.EX P0, PT, R3, UR7, PT, P0 ;  /* 0x0000000703007c0c */ /* 0x000fe2000bf06100 */
[----:B-1----:R-:W-:-:S12]  /*7750*/  IMAD.MOV.U32 R4, RZ, RZ, -0x1 ;  /* 0xffffffffff047424 */ /* 0x002fd800078e00ff */
[----:B------:R-:W-:Y:S05]  /*7760*/  @P0 BRA `(.L_x_153) ;  /* 0x0000000400600947 */ /* 0x000fea0003800000 */
[----:B------:R-:W0:Y:S01]  /*7770*/  S2R R14, SR_CTAID.X ;  /* 0x00000000000e7919 */ /* 0x000e220000002500 */
[----:B------:R-:W1:Y:S01]  /*7780*/  LDC.64 R26, c[0x0][0x728] ;  /* 0x0001ca00ff1a7b82 */ /* 0x000e620000000a00 */
[----:B------:R-:W-:Y:S01]  /*7790*/  ULDC UR6, c[0x0][0x150] ;  /* 0x0000540000067ab9 */ /* 0x000fe20000000800 */
[----:B------:R-:W-:Y:S01]  /*77a0*/  IMAD.MOV.U32 R24, RZ, RZ, R2 ;  /* 0x000000ffff187224 */ /* 0x000fe200078e0002 */
[----:B------:R-:W2:Y:S01]  /*77b0*/  S2R R28, SR_CTAID.Y ;  /* 0x00000000001c7919 */ /* 0x000ea20000002600 */
[----:B-----5:R-:W-:-:S04]  /*77c0*/  IMAD.MOV.U32 R25, RZ, RZ, R3 ;  /* 0x000000ffff197224 */ /* 0x020fc800078e0003 */
[----:B------:R-:W4:Y:S08]  /*77d0*/  LDC R33, c[0x0][0x144] ;  /* 0x00005100ff217b82 */ /* 0x000f300000000800 */
[----:B------:R-:W2:Y:S08]  /*77e0*/  LDC R6, c[0x0][0x730] ;  /* 0x0001cc00ff067b82 */ /* 0x000eb00000000800 */
[----:B------:R-:W2:Y:S01]  /*77f0*/  LDC.64 R30, c[0x0][0x720] ;  /* 0x0001c800ff1e7b82 */ /* 0x000ea20000000a00 */
[----:B-1----:R-:W-:-:S04]  /*7800*/  ISETP.NE.U32.AND P0, PT, R26, RZ, PT ;  /* 0x000000ff1a00720c */ /* 0x002fc80003f05070 */
[----:B------:R-:W-:Y:S02]  /*7810*/  ISETP.NE.AND.EX P0, PT, R27, RZ, PT, P0 ;  /* 0x000000ff1b00720c */ /* 0x000fe40003f05300 */
[----:B0-----:R-:W-:-:S05]  /*7820*/  I2FP.F32.U32 R4, R14 ;  /* 0x0000000e00047245 */ /* 0x001fca0000201000 */
[----:B------:R-:W-:-:S04]  /*7830*/  FMUL R4, R4, UR6 ;  /* 0x0000000604047c20 */ /* 0x000fc80008400000 */
[----:B------:R0:W1:Y:S02]  /*7840*/  F2I.U32.TRUNC.NTZ R20, R4 ;  /* 0x0000000400147305 */ /* 0x000064000020f000 */
[----:B----4-:R-:W-:Y:S05]  /*7850*/  @!P0 BRA `(.L_x_154) ;  /* 0x0000000000288947 */ /* 0x010fea0003800000 */
[----:B------:R-:W4:Y:S02]  /*7860*/  LDC R5, c[0x0][0x734] ;  /* 0x0001cd00ff057b82 */ /* 0x000f240000000800 */
[----:B----4-:R-:W-:-:S05]  /*7870*/  IADD3 R25, P0, R2, R5, RZ ;  /* 0x0000000502197210 */ /* 0x010fca0007f1e0ff */
[----:B------:R-:W-:-:S04]  /*7880*/  IMAD.X R29, RZ, RZ, R3, P0 ;  /* 0x000000ffff1d7224 */ /* 0x000fc800000e0603 */
[----:B0-----:R-:W-:-:S04]  /*7890*/  IMAD.WIDE.U32 R4, R29, R26, RZ ;  /* 0x0000001a1d047225 */ /* 0x001fc800078e00ff */
[----:B------:R-:W-:-:S04]  /*78a0*/  IMAD.WIDE.U32 R22, P0, R25, R27, R4 ;  /* 0x0000001b19167225 */ /* 0x000fc80007800004 */
[----:B------:R-:W-:-:S04]  /*78b0*/  IMAD.WIDE.U32 R4, R25, R26, RZ ;  /* 0x0000001a19047225 */ /* 0x000fc800078e00ff */
[----:B------:R-:W-:Y:S01]  /*78c0*/  IMAD.X R25, RZ, RZ, RZ, P0 ;  /* 0x000000ffff197224 */ /* 0x000fe200000e06ff */
[----:B------:R-:W-:Y:S01]  /*78d0*/  IADD3 RZ, P0, R5, R22, RZ ;  /* 0x0000001605ff7210 */ /* 0x000fe20007f1e0ff */
[----:B------:R-:W-:-:S04]  /*78e0*/  IMAD.MOV.U32 R24, RZ, RZ, R23 ;  /* 0x000000ffff187224 */ /* 0x000fc800078e0017 */
[----:B------:R-:W-:-:S08]  /*78f0*/  IMAD.WIDE.U32.X R24, R29, R27, R24, P0 ;  /* 0x0000001b1d187225 */ /* 0x000fd000000e0418 */
.L_x_154:
[----:B------:R-:W4:Y:S01]  /*7900*/  LDC.64 R34, c[0x0][0x740] ;  /* 0x0001d000ff227b82 */ /* 0x000f220000000a00 */
[-CC-:B--2---:R-:W-:Y:S01]  /*7910*/  SHF.R.U64 R16, R24, R6.reuse, R25.reuse ;  /* 0x0000000618107219 */ /* 0x184fe20000001219 */
[----:B-1----:R-:W-:Y:S01]  /*7920*/  IMAD.MOV R20, RZ, RZ, -R20 ;  /* 0x000000ffff147224 */ /* 0x002fe200078e0a14 */
[----:B0-----:R-:W-:Y:S01]  /*7930*/  SHF.R.U32.HI R4, RZ, R6, R25 ;  /* 0x00000006ff047219 */ /* 0x001fe20000011619 */
[----:B------:R-:W-:Y:S01]  /*7940*/  ULDC UR6, c[0x0][0x154] ;  /* 0x0000550000067ab9 */ /* 0x000fe20000000800 */
[----:B------:R-:W-:Y:S01]  /*7950*/  IADD3 R23, P0, RZ, -R16, RZ ;  /* 0x80000010ff177210 */ /* 0x000fe20007f1e0ff */
[----:B------:R-:W-:Y:S02]  /*7960*/  IMAD R33, R33, R20, R14 ;  /* 0x0000001421217224 */ /* 0x000fe400078e020e */
[----:B------:R-:W0:Y:S01]  /*7970*/  LDC R18, c[0x0][0x718] ;  /* 0x0001c600ff127b82 */ /* 0x000e220000000800 */
[----:B------:R-:W-:Y:S02]  /*7980*/  IMAD.MOV.U32 R25, RZ, RZ, 0x1 ;  /* 0x00000001ff197424 */ /* 0x000fe400078e00ff */
[----:B------:R-:W-:-:S04]  /*7990*/  IMAD.X R5, RZ, RZ, ~R4, P0 ;  /* 0x000000ffff057224 */ /* 0x000fc800000e0e04 */
[-C--:B------:R-:W-:Y:S01]  /*79a0*/  IMAD R6, R5, R30.reuse, RZ ;  /* 0x0000001e05067224 */ /* 0x080fe200078e02ff */
[----:B------:R-:W1:Y:S01]  /*79b0*/  LDC R22, c[0x0][0x708] ;  /* 0x0001c200ff167b82 */ /* 0x000e620000000800 */
[----:B------:R-:W-:-:S04]  /*79c0*/  IMAD.WIDE.U32 R4, R23, R30, R2 ;  /* 0x0000001e17047225 */ /* 0x000fc800078e0002 */
[----:B------:R-:W-:Y:S01]  /*79d0*/  IMAD R23, R23, R31, R6 ;  /* 0x0000001f17177224 */ /* 0x000fe200078e0206 */
[----:B------:R-:W-:Y:S02]  /*79e0*/  I2FP.F32.U32 R6, R28 ;  /* 0x0000001c00067245 */ /* 0x000fe40000201000 */
[----:B------:R-:W2:Y:S01]  /*79f0*/  LDC R24, c[0x0][0x758] ;  /* 0x0001d600ff187b82 */ /* 0x000ea20000000800 */
[----:B------:R-:W-:Y:S01]  /*7a00*/  IMAD.IADD R5, R5, 0x1, R23 ;  /* 0x0000000105057824 */ /* 0x000fe200078e0217 */
[----:B----4-:R-:W-:Y:S01]  /*7a10*/  ISETP.NE.U32.AND P0, PT, R34, RZ, PT ;  /* 0x000000ff2200720c */ /* 0x010fe20003f05070 */
[----:B------:R-:W-:Y:S01]  /*7a20*/  FMUL R20, R6, UR6 ;  /* 0x0000000606147c20 */ /* 0x000fe20008400000 */
[----:B------:R-:W-:Y:S02]  /*7a30*/  IMAD.MOV.U32 R23, RZ, RZ, -0x1 ;  /* 0xffffffffff177424 */ /* 0x000fe400078e00ff */
[----:B------:R-:W-:Y:S02]  /*7a40*/  ISETP.NE.AND.EX P0, PT, R35, RZ, PT, P0 ;  /* 0x000000ff2300720c */ /* 0x000fe40003f05300 */
[----:B------:R-:W4:Y:S01]  /*7a50*/  LDC R29, c[0x0][0x148] ;  /* 0x00005200ff1d7b82 */ /* 0x000f220000000800 */
[-CC-:B0-----:R-:W-:Y:S01]  /*7a60*/  SHF.R.U64 R14, R4, R18.reuse, R5.reuse ;  /* 0x00000012040e7219 */ /* 0x181fe20000001205 */
[----:B------:R-:W0:Y:S01]  /*7a70*/  F2I.U32.TRUNC.NTZ R20, R20 ;  /* 0x0000001400147305 */ /* 0x000e22000020f000 */
[----:B------:R-:W-:-:S05]  /*7a80*/  SHF.R.U32.HI R5, RZ, R18, R5 ;  /* 0x00000012ff057219 */ /* 0x000fca0000011605 */
[----:B------:R-:W0:Y:S01]  /*7a90*/  LDC R26, c[0x0][0x700] ;  /* 0x0001c000ff1a7b82 */ /* 0x000e220000000800 */
[-CC-:B-1----:R-:W-:Y:S02]  /*7aa0*/  SHF.R.U64 R6, R14, R22.reuse, R5.reuse ;  /* 0x000000160e067219 */ /* 0x182fe40000001205 */
[----:B------:R-:W-:-:S05]  /*7ab0*/  SHF.R.U32.HI R5, RZ, R22, R5 ;  /* 0x00000016ff057219 */ /* 0x000fca0000011605 */
[----:B------:R-:W1:Y:S01]  /*7ac0*/  LDC R30, c[0x0][0x748] ;  /* 0x0001d200ff1e7b82 */ /* 0x000e620000000800 */
[-CC-:B--2---:R-:W-:Y:S02]  /*7ad0*/  SHF.R.U64 R18, R6, R24.reuse, R5.reuse ;  /* 0x0000001806127219 */ /* 0x184fe40000001205 */
[-C--:B------:R-:W-:Y:S02]  /*7ae0*/  SHF.L.U32 R23, R23, R24.reuse, RZ ;  /* 0x0000001817177219 */ /* 0x080fe400000006ff */
[-C--:B------:R-:W-:Y:S01]  /*7af0*/  SHF.R.U32.HI R5, RZ, R24.reuse, R5 ;  /* 0x00000018ff057219 */ /* 0x080fe20000011605 */
[----:B------:R-:W-:Y:S01]  /*7b00*/  IMAD.MOV.U32 R4, RZ, RZ, R18 ;  /* 0x000000ffff047224 */ /* 0x000fe200078e0012 */
[----:B------:R-:W-:Y:S01]  /*7b10*/  SHF.L.U32 R36, R25, R24, RZ ;  /* 0x0000001819247219 */ /* 0x000fe200000006ff */
[----:B------:R-:W2:Y:S01]  /*7b20*/  LDC R32, c[0x0][0x738] ;  /* 0x0001ce00ff207b82 */ /* 0x000ea20000000800 */
[----:B------:R-:W-:-:S07]  /*7b30*/  LOP3.LUT R31, RZ, R23, RZ, 0x33, !PT ;  /* 0x00000017ff1f7212 */ /* 0x000fce00078e33ff */
[----:B------:R-:W0:Y:S01]  /*7b40*/  LDC R37, c[0x0][0x710] ;  /* 0x0001c400ff257b82 */ /* 0x000e220000000800 */
[----:B------:R-:W-:Y:S05]  /*7b50*/  @!P0 BRA `(.L_x_155) ;  /* 0x0000000000288947 */ /* 0x000fea0003800000 */
[----:B------:R-:W5:Y:S02]  /*7b60*/  LDC R25, c[0x0][0x74c] ;  /* 0x0001d300ff197b82 */ /* 0x000f640000000800 */
[----:B-----5:R-:W-:-:S05]  /*7b70*/  IADD3 R25, P0, R18, R25, RZ ;  /* 0x0000001912197210 */ /* 0x020fca0007f1e0ff */
        /* <DEDUP_REMOVED lines=8> */
.L_x_155:
[----:B-1----:R-:W-:Y:S01]  /*7c00*/  SHF.R.U64 R4, R4, R30, R5 ;  /* 0x0000001e04047219 */ /* 0x002fe20000001205 */
[----:B0-----:R-:W-:Y:S01]  /*7c10*/  VIADD R25, R26, 0xffffffff ;  /* 0xffffffff1a197836 */ /* 0x001fe20000000000 */
[----:B------:R-:W-:Y:S01]  /*7c20*/  LOP3.LUT R23, R6, R31, RZ, 0xc0, !PT ;  /* 0x0000001f06177212 */ /* 0x000fe200078ec0ff */
[----:B------:R-:W-:Y:S02]  /*7c30*/  IMAD.MOV R20, RZ, RZ, -R20 ;  /* 0x000000ffff147224 */ /* 0x000fe400078e0a14 */
[----:B------:R-:W-:Y:S02]  /*7c40*/  IMAD.MOV R5, RZ, RZ, -R4 ;  /* 0x000000ffff057224 */ /* 0x000fe400078e0a04 */
[----:B------:R-:W-:Y:S01]  /*7c50*/  IMAD R6, R36, R4, R23 ;  /* 0x0000000424067224 */ /* 0x000fe200078e0217 */
[----:B------:R-:W-:Y:S01]  /*7c60*/  LOP3.LUT R23, R14, R25, RZ, 0xc0, !PT ;  /* 0x000000190e177212 */ /* 0x000fe200078ec0ff */
[----:B----4-:R-:W-:Y:S02]  /*7c70*/  @P3 IMAD R33, R29, R20, R28 ;  /* 0x000000141d213224 */ /* 0x010fe400078e021c */
[----:B--2---:R-:W-:-:S02]  /*7c80*/  IMAD R4, R5, R32, R18 ;  /* 0x0000002005047224 */ /* 0x004fc400078e0212 */
[----:B------:R-:W-:Y:S02]  /*7c90*/  IMAD R6, R6, R37, R33 ;  /* 0x0000002506067224 */ /* 0x000fe400078e0221 */
[----:B------:R-:W-:Y:S02]  /*7ca0*/  IMAD R23, R4, R26, R23 ;  /* 0x0000001a04177224 */ /* 0x000fe400078e0217 */
[----:B------:R-:W-:Y:S02]  /*7cb0*/  IMAD.MOV.U32 R14, RZ, RZ, 0x1 ;  /* 0x00000001ff0e7424 */ /* 0x000fe400078e00ff */
[----:B------:R-:W-:Y:S01]  /*7cc0*/  IMAD.MOV.U32 R4, RZ, RZ, R16 ;  /* 0x000000ffff047224 */ /* 0x000fe200078e0010 */
[----:B------:R-:W-:Y:S02]  /*7cd0*/  SEL R5, R23, R6, !P3 ;  /* 0x0000000617057207 */ /* 0x000fe40005800000 */
[----:B------:R-:W-:-:S07]  /*7ce0*/  SEL R6, R6, R23, !P3 ;  /* 0x0000001706067207 */ /* 0x000fce0005800000 */
.L_x_153:
[----:B------:R-:W-:Y:S02]  /*7cf0*/  LOP3.LUT P0, RZ, R14, 0xff, RZ, 0xc0, !PT ;  /* 0x000000ff0eff7812 */ /* 0x000fe4000780c0ff */
[----:B------:R-:W-:-:S11]  /*7d00*/  LOP3.LUT R89, R89, 0x1, RZ, 0x3c, !PT ;  /* 0x0000000159597812 */ /* 0x000fd600078e3cff */
[----:B------:R-:W-:Y:S05]  /*7d10*/  @P0 BRA `(.L_x_156) ;  /* 0xffffff9800800947 */ /* 0x000fea000383ffff */
[----:B------:R-:W-:Y:S05]  /*7d20*/  EXIT ;  /* 0x000000000000794d */ /* 0x000fea0003800000 */
.L_x_14:
[----:B------:R-:W-:-:S08]  /*7d30*/  ISETP.NE.AND P0, PT, R20, RZ, PT ;  /* 0x000000ff1400720c */ /* 0x000fd00003f05270 */
[----:B-----5:R-:W0:-:S00]  /*7d40*/  USETMAXREG.DEALLOC.CTAPOOL 0x28 ;  /* 0x00000028000079c8 */ /* 0x020e0000080e0500 */
[----:B------:R-:W-:Y:S05]  /*7d50*/  @P0 EXIT ;  /* 0x000000000000094d */ /* 0x000fea0003800000 */
[----:B0-----:R-:W-:Y:S01]  /*7d60*/  LOP3.LUT P0, RZ, R16, 0xff, RZ, 0xc0, !PT ;  /* 0x000000ff10ff7812 */ /* 0x001fe2000780c0ff */
[----:B------:R-:W-:Y:S02]  /*7d70*/  IMAD.MOV.U32 R12, RZ, RZ, 0x1 ;  /* 0x00000001ff0c7424 */ /* 0x000fe400078e00ff */
[----:B------:R-:W-:-:S10]  /*7d80*/  IMAD.MOV.U32 R15, RZ, RZ, RZ ;  /* 0x000000ffff0f7224 */ /* 0x000fd400078e00ff */
[----:B------:R-:W-:Y:S05]  /*7d90*/  @!P0 BRA `(.L_x_157) ;  /* 0x0000000c00488947 */ /* 0x000fea0003800000 */
[----:B------:R-:W-:Y:S01]  /*7da0*/  LOP3.LUT P0, RZ, R10, 0x1f, RZ, 0xc0, !PT ;  /* 0x0000001f0aff7812 */ /* 0x000fe2000780c0ff */
[----:B------:R-:W-:Y:S01]  /*7db0*/  ULDC UR5, c[0x0][0x758] ;  /* 0x0001d60000057ab9 */ /* 0x000fe20000000800 */
[----:B------:R-:W-:Y:S01]  /*7dc0*/  UMOV UR6, 0xffffffff ;  /* 0xffffffff00067882 */ /* 0x000fe20000000000 */
[----:B------:R-:W-:Y:S01]  /*7dd0*/  BSSY B0, `(.L_x_157) ;  /* 0x00000ce000007945 */ /* 0x000fe20003800000 */
[----:B------:R-:W-:Y:S01]  /*7de0*/  USHF.L.U32 UR6, UR6, UR5, URZ ;  /* 0x0000000506067299 */ /* 0x000fe2000800063f */
[C---:B------:R-:W-:Y:S01]  /*7df0*/  ISETP.NE.AND P2, PT, R11.reuse, RZ, PT ;  /* 0x000000ff0b00720c */ /* 0x040fe20003f45270 */
[----:B------:R-:W-:Y:S01]  /*7e00*/  UMOV UR7, 0x1 ;  /* 0x0000000100077882 */ /* 0x000fe20000000000 */
[----:B------:R-:W-:Y:S01]  /*7e10*/  ISETP.NE.OR P0, PT, R11, RZ, !P0 ;  /* 0x000000ff0b00720c */ /* 0x000fe20004705670 */
[----:B------:R-:W-:Y:S01]  /*7e20*/  IMAD.MOV.U32 R14, RZ, RZ, 0x1 ;  /* 0x00000001ff0e7424 */ /* 0x000fe200078e00ff */
[----:B------:R-:W-:Y:S01]  /*7e30*/  LOP3.LUT R13, R7, 0x2, RZ, 0xfc, !PT ;  /* 0x00000002070d7812 */ /* 0x000fe200078efcff */
[----:B------:R-:W-:Y:S01]  /*7e40*/  IMAD.MOV.U32 R12, RZ, RZ, 0x1 ;  /* 0x00000001ff0c7424 */ /* 0x000fe200078e00ff */
[----:B------:R-:W-:Y:S01]  /*7e50*/  ULDC UR4, c[0x0][0x700] ;  /* 0x0001c00000047ab9 */ /* 0x000fe20000000800 */
[----:B------:R-:W-:Y:S01]  /*7e60*/  IMAD.MOV.U32 R15, RZ, RZ, RZ ;  /* 0x000000ffff0f7224 */ /* 0x000fe200078e00ff */
[----:B------:R-:W-:-:S02]  /*7e70*/  USHF.L.U32 UR15, UR7, UR5, URZ ;  /* 0x00000005070f7299 */ /* 0x000fc4000800063f */
[----:B------:R-:W-:Y:S02]  /*7e80*/  UIADD3 UR21, UR14, 0x1, URZ ;  /* 0x000000010e157890 */ /* 0x000fe4000fffe03f */
[----:B------:R-:W-:Y:S02]  /*7e90*/  UIADD3 UR4, UR4, -0x1, URZ ;  /* 0xffffffff04047890 */ /* 0x000fe4000fffe03f */
[----:B------:R-:W-:Y:S01]  /*7ea0*/  ULOP3.LUT UR5, URZ, UR6, URZ, 0x33, !UPT ;  /* 0x000000063f057292 */ /* 0x000fe2000f8e333f */
[----:B------:R-:W-:-:S11]  /*7eb0*/  ULDC.64 UR32, c[0x0][0x198] ;  /* 0x0000660000207ab9 */ /* 0x000fd60000000a00 */
.L_x_169:
[----:B------:R-:W-:-:S03]  /*7ec0*/  UMOV UR6, 0xffffffff ;  /* 0xffffffff00067882 */ /* 0x000fc60000000000 */
[----:B------:R-:W-:Y:S05]  /*7ed0*/  BRA.DIV UR6, `(.L_x_158) ;  /* 0x0000001a06647947 */ /* 0x000fea000b800000 */
[----:B------:R-:W-:-:S13]  /*7ee0*/  ELECT P1, URZ, PT ;  /* 0x00000000003f782f */ /* 0x000fda0003820000 */
.L_x_199:
[----:B------:R-:W0:Y:S01]  /*7ef0*/  LDC R10, c[0x0][0x604] ;  /* 0x00018100ff0a7b82 */ /* 0x000e220000000800 */
[----:B------:R-:W-:Y:S01]  /*7f00*/  BSSY B1, `(.L_x_159) ;  /* 0x0000045000017945 */ /* 0x000fe20003800000 */
[----:B0-----:R-:W-:-:S13]  /*7f10*/  ISETP.LT.OR P1, PT, R10, 0x1, !P1 ;  /* 0x000000010a00780c */ /* 0x001fda0004f21670 */
[----:B------:R-:W-:Y:S05]  /*7f20*/  @P1 BRA `(.L_x_160) ;  /* 0x0000000400081947 */ /* 0x000fea0003800000 */
[----:B------:R-:W-:Y:S01]  /*7f30*/  IMAD.SHL.U32 R17, R5, 0x80, RZ ;  /* 0x0000008005117824 */ /* 0x000fe200078e00ff */
[----:B------:R-:W-:Y:S01]  /*7f40*/  CS2R R20, SRZ ;  /* 0x0000000000147805 */ /* 0x000fe2000001ff00 */
[----:B------:R-:W-:Y:S02]  /*7f50*/  IMAD.SHL.U32 R24, R6, 0x40, RZ ;  /* 0x0000004006187824 */ /* 0x000fe400078e00ff */
[----:B------:R-:W-:Y:S02]  /*7f60*/  IMAD.U32 R22, RZ, RZ, UR21 ;  /* 0x00000015ff167e24 */ /* 0x000fe4000f8e00ff */
[----:B------:R-:W-:Y:S02]  /*7f70*/  IMAD.MOV.U32 R5, RZ, RZ, R12 ;  /* 0x000000ffff057224 */ /* 0x000fe400078e000c */
[----:B------:R-:W-:Y:S02]  /*7f80*/  IMAD.MOV.U32 R10, RZ, RZ, R15 ;  /* 0x000000ffff0a7224 */ /* 0x000fe400078e000f */
[----:B------:R-:W-:-:S07]  /*7f90*/  IMAD.MOV.U32 R23, RZ, RZ, RZ ;  /* 0x000000ffff177224 */ /* 0x000fce00078e00ff */
.L_x_164:
[----:B------:R-:W0:Y:S01]  /*7fa0*/  S2R R16, SR_CgaCtaId ;  /* 0x0000000000107919 */ /* 0x000e220000008800 */
[----:B------:R-:W-:-:S04]  /*7fb0*/  MOV R11, 0x400 ;  /* 0x00000400000b7802 */ /* 0x000fc80000000f00 */
[----:B0-----:R-:W-:Y:S02]  /*7fc0*/  LEA R19, R16, R11, 0x18 ;  /* 0x0000000b10137211 */ /* 0x001fe400078ec0ff */
[----:B------:R-:W-:Y:S01]  /*7fd0*/  SHF.L.U32 R11, R5, 0x1f, RZ ;  /* 0x0000001f050b7819 */ /* 0x000fe200000006ff */
[----:B------:R-:W0:Y:S02]  /*7fe0*/  @!P2 LDC R16, c[0x0][0x640] ;  /* 0x00019000ff10ab82 */ /* 0x000e240000000800 */
[----:B------:R-:W-:-:S04]  /*7ff0*/  IMAD R18, R10, 0x8, R19 ;  /* 0x000000080a127824 */ /* 0x000fc800078e0213 */
[----:B------:R-:W1:Y:S02]  /*8000*/  SYNCS.PHASECHK.TRANS64.TRYWAIT P1, [R18+URZ+0xa8], R11 ;  /* 0x0000a80b120075a7 */ /* 0x000e64000802017f */
[----:B-1----:R-:W-:Y:S05]  /*8010*/  @!P1 BRA `(.L_x_161) ;  /* 0x0000001800349947 */ /* 0x002fea0003800000 */
.L_x_200:
[----:B-1----:R-:W-:Y:S01]  /*8020*/  PRMT R11, R13, 0x9910, RZ ;  /* 0x000099100d0b7816 */ /* 0x002fe200000000ff */
[----:B0-----:R0:W-:Y:S03]  /*8030*/  @!P2 SYNCS.ARRIVE.TRANS64 RZ, [R18+URZ], R16 ;  /* 0x0000001012ffa9a7 */ /* 0x0011e6000800003f */
[----:B------:R-:W-:-:S13]  /*8040*/  ISETP.NE.AND P1, PT, R11, 0x2, PT ;  /* 0x000000020b00780c */ /* 0x000fda0003f25270 */
[----:B0-----:R-:W-:Y:S05]  /*8050*/  @P1 BRA `(.L_x_162) ;  /* 0x0000000000041947 */ /* 0x001fea0003800000 */
[----:B------:R-:W-:Y:S01]  /*8060*/  BPT.TRAP 0x1 ;  /* 0x000000040000795c */ /* 0x000fe20000300000 */
.L_x_162:
[----:B------:R-:W-:Y:S05]  /*8070*/  @P0 BRA `(.L_x_163) ;  /* 0x0000000000040947 */ /* 0x000fea0003800000 */
[----:B------:R-:W-:Y:S01]  /*8080*/  BPT.TRAP 0x1 ;  /* 0x000000040000795c */ /* 0x000fe20000300000 */
.L_x_163:
[--C-:B------:R-:W-:Y:S01]  /*8090*/  IMAD R11, R10, 0x800, R19.reuse ;  /* 0x000008000a0b7824 */ /* 0x100fe200078e0213 */
[----:B------:R-:W-:Y:S01]  /*80a0*/  R2UR UR25, R18 ;  /* 0x00000000121972ca */ /* 0x000fe200000e0000 */
[----:B------:R-:W-:Y:S01]  /*80b0*/  VIADD R22, R22, 0xffffffff ;  /* 0xffffffff16167836 */ /* 0x000fe20000000000 */
[----:B------:R-:W-:Y:S01]  /*80c0*/  R2UR UR28, R4 ;  /* 0x00000000041c72ca */ /* 0x000fe200000e0000 */
[----:B------:R-:W-:Y:S01]  /*80d0*/  UIADD3 UR6, UP0, UR32, 0xf0, URZ ;  /* 0x000000f020067890 */ /* 0x000fe2000ff1e03f */
[----:B------:R-:W-:Y:S01]  /*80e0*/  R2UR UR24, R11 ;  /* 0x000000000b1872ca */ /* 0x000fe200000e0000 */
[C-C-:B------:R-:W-:Y:S01]  /*80f0*/  IMAD R11, R10.reuse, 0x200, R19.reuse ;  /* 0x000002000a0b7824 */ /* 0x140fe200078e0213 */
[----:B------:R-:W-:Y:S01]  /*8100*/  R2UR UR26, R21 ;  /* 0x00000000151a72ca */ /* 0x000fe200000e0000 */
[----:B------:R-:W-:Y:S01]  /*8110*/  IMAD R19, R10, 0x2000, R19 ;  /* 0x000020000a137824 */ /* 0x000fe200078e0213 */
[----:B------:R-:W-:Y:S01]  /*8120*/  R2UR UR27, R24 ;  /* 0x00000000181b72ca */ /* 0x000fe200000e0000 */
[----:B------:R-:W-:Y:S01]  /*8130*/  UIADD3 UR22, UP1, UR32, 0x1f0, URZ ;  /* 0x000001f020167890 */ /* 0x000fe2000ff3e03f */
[----:B------:R-:W-:Y:S01]  /*8140*/  R2UR UR8, R11 ;  /* 0x000000000b0872ca */ /* 0x000fe200000e0000 */
[----:B------:R-:W-:Y:S01]  /*8150*/  UIADD3 UR34, UP2, UR32, 0x2f0, URZ ;  /* 0x000002f020227890 */ /* 0x000fe2000ff5e03f */
[----:B------:R-:W-:Y:S01]  /*8160*/  R2UR UR16, R19 ;  /* 0x00000000131072ca */ /* 0x000fe200000e0000 */
[----:B------:R-:W-:Y:S01]  /*8170*/  UIADD3.X UR7, URZ, UR33, URZ, UP0, !UPT ;  /* 0x000000213f077290 */ /* 0x000fe200087fe43f */
[----:B------:R-:W-:Y:S01]  /*8180*/  R2UR UR11, R6 ;  /* 0x00000000060b72ca */ /* 0x000fe200000e0000 */
[----:B------:R-:W-:Y:S01]  /*8190*/  UIADD3.X UR23, URZ, UR33, URZ, UP1, !UPT ;  /* 0x000000213f177290 */ /* 0x000fe20008ffe43f */
[----:B------:R-:W-:Y:S01]  /*81a0*/  R2UR UR12, R23 ;  /* 0x00000000170c72ca */ /* 0x000fe200000e0000 */
[----:B------:R-:W-:Y:S01]  /*81b0*/  UIADD3 UR24, UR24, 0x280, URZ ;  /* 0x0000028018187890 */ /* 0x000fe2000fffe03f */
[----:B------:R-:W-:Y:S01]  /*81c0*/  R2UR UR18, R20 ;  /* 0x00000000141272ca */ /* 0x000fe200000e0000 */
[----:B------:R-:W-:Y:S01]  /*81d0*/  VIADD R10, R10, 0x1 ;  /* 0x000000010a0a7836 */ /* 0x000fe20000000000 */
[----:B------:R-:W-:Y:S01]  /*81e0*/  R2UR UR19, R17 ;  /* 0x00000000111372ca */ /* 0x000fe200000e0000 */
[----:B------:R-:W-:Y:S01]  /*81f0*/  UIADD3.X UR35, URZ, UR33, URZ, UP2, !UPT ;  /* 0x000000213f237290 */ /* 0x000fe200097fe43f */
[----:B------:R-:W-:Y:S01]  /*8200*/  ISETP.GT.AND P4, PT, R22, 0x1, PT ;  /* 0x000000011600780c */ /* 0x000fe20003f84270 */
[----:B------:R-:W-:Y:S01]  /*8210*/  UIADD3 UR8, UR8, 0x34a80, URZ ;  /* 0x00034a8008087890 */ /* 0x000fe2000fffe03f */
[C---:B------:R-:W-:Y:S01]  /*8220*/  ISETP.NE.AND P1, PT, R10.reuse, 0x15, PT ;  /* 0x000000150a00780c */ /* 0x040fe20003f25270 */
[----:B------:R-:W-:Y:S01]  /*8230*/  UIADD3 UR16, UR16, 0xaa80, URZ ;  /* 0x0000aa8010107890 */ /* 0x000fe2000fffe03f */
[----:B------:R-:W-:Y:S01]  /*8240*/  VIADD R23, R23, 0x1 ;  /* 0x0000000117177836 */ /* 0x000fe20000000000 */
[----:B------:R-:W-:Y:S01]  /*8250*/  UMOV UR30, 0x0 ;  /* 0x00000000001e7882 */ /* 0x000fe20000000000 */
[----:B------:R-:W-:Y:S01]  /*8260*/  UMOV UR31, 0x10000000 ;  /* 0x10000000001f7882 */ /* 0x000fe20000000000 */
[----:B------:R-:W-:Y:S01]  /*8270*/  UMOV UR10, URZ ;  /* 0x0000003f000a7c82 */ /* 0x000fe20008000000 */
[----:B------:R-:W-:Y:S01]  /*8280*/  UMOV UR9, UR25 ;  /* 0x0000001900097c82 */ /* 0x000fe20008000000 */
[----:B------:R-:W-:Y:S01]  /*8290*/  UMOV UR13, UR28 ;  /* 0x0000001c000d7c82 */ /* 0x000fe20008000000 */
[----:B------:R0:W-:Y:S01]  /*82a0*/  UTMALDG.3D [UR24], [UR6], desc[UR30] ;  /* 0x00001e18060075b4 */ /* 0x0001e20008011000 */
[----:B------:R-:W-:Y:S01]  /*82b0*/  UMOV UR17, UR25 ;  /* 0x0000001900117c82 */ /* 0x000fe20008000000 */
[----:B------:R-:W-:Y:S01]  /*82c0*/  UMOV UR20, UR28 ;  /* 0x0000001c00147c82 */ /* 0x000fe20008000000 */
[----:B------:R-:W-:Y:S01]  /*82d0*/  SEL R16, RZ, 0x1, P1 ;  /* 0x00000001ff107807 */ /* 0x000fe20000800000 */
[----:B------:R-:W-:Y:S01]  /*82e0*/  VIADD R21, R21, 0x20 ;  /* 0x0000002015157836 */ /* 0x000fe20000000000 */
[----:B------:R-:W-:Y:S01]  /*82f0*/  SEL R10, R10, RZ, P1 ;  /* 0x000000ff0a0a7207 */ /* 0x000fe20000800000 */
[----:B------:R-:W-:Y:S01]  /*8300*/  VIADD R20, R20, 0x40 ;  /* 0x0000004014147836 */ /* 0x000fe20000000000 */
[----:B------:R-:W-:Y:S01]  /*8310*/  LOP3.LUT R5, R5, R16, RZ, 0x3c, !PT ;  /* 0x0000001005057212 */ /* 0x000fe200078e3cff */
[----:B------:R0:W-:Y:S01]  /*8320*/  UTMALDG.4D [UR8], [UR22], desc[UR30] ;  /* 0x00001e08160075b4 */ /* 0x0001e20008019000 */
[----:B------:R0:W-:Y:S02]  /*8330*/  UTMALDG.3D [UR16], [UR34], desc[UR30] ;  /* 0x00001e10220075b4 */ /* 0x0001e40008011000 */
[----:B0-----:R-:W-:Y:S05]  /*8340*/  @P4 BRA `(.L_x_164) ;  /* 0xfffffffc00144947 */ /* 0x001fea000383ffff */
.L_x_160:
[----:B------:R-:W-:Y:S05]  /*8350*/  BSYNC B1 ;  /* 0x0000000000017941 */ /* 0x000fea0003800000 */
.L_x_159:
[----:B------:R-:W-:Y:S01]  /*8360*/  LOP3.LUT P5, RZ, R14, 0xff, RZ, 0xc0, !PT ;  /* 0x000000ff0eff7812 */ /* 0x000fe200078ac0ff */
[----:B------:R-:W-:Y:S01]  /*8370*/  VIADD R6, R15, UR14 ;  /* 0x0000000e0f067c36 */ /* 0x000fe20008000000 */
[----:B------:R-:W-:Y:S02]  /*8380*/  UISETP.GE.U32.AND UP0, UPT, UR14, 0x15, UPT ;  /* 0x000000150e00788c */ /* 0x000fe4000bf06070 */
[----:B------:R-:W-:Y:S01]  /*8390*/  IMAD.U32 R14, RZ, RZ, UR14 ;  /* 0x0000000eff0e7e24 */ /* 0x000fe2000f8e00ff */
[----:B------:R-:W-:Y:S01]  /*83a0*/  ULDC.64 UR6, c[0x0][0x750] ;  /* 0x0001d40000067ab9 */ /* 0x000fe20000000a00 */
[C---:B------:R-:W-:Y:S01]  /*83b0*/  IMAD.WIDE.U32 R4, R6.reuse, -0x79e79e79, RZ ;  /* 0x8618618706047825 */ /* 0x040fe200078e00ff */
[C---:B------:R-:W-:Y:S01]  /*83c0*/  ISETP.GT.U32.AND P1, PT, R6.reuse, 0x14, PT ;  /* 0x000000140600780c */ /* 0x040fe20003f24070 */
[----:B------:R-:W-:Y:S01]  /*83d0*/  BSSY B1, `(.L_x_165) ;  /* 0x000006b000017945 */ /* 0x000fe20003800000 */
[----:B------:R-:W-:Y:S01]  /*83e0*/  PLOP3.LUT P4, PT, PT, PT, UP0, 0x80, 0x0 ;  /* 0x000000000000781c */ /* 0x000fe20003f8f008 */
[----:B------:R-:W-:Y:S01]  /*83f0*/  IMAD.IADD R4, R6, 0x1, -R5 ;  /* 0x0000000106047824 */ /* 0x000fe200078e0a05 */
[----:B------:R-:W-:-:S02]  /*8400*/  ISETP.LT.U32.AND P1, PT, R14, 0x15, P1 ;  /* 0x000000150e00780c */ /* 0x000fc40000f21070 */
[----:B------:R-:W-:Y:S01]  /*8410*/  PRMT R14, RZ, 0x7610, R14 ;  /* 0x00007610ff0e7816 */ /* 0x000fe2000000000e */
[----:B------:R-:W0:Y:S01]  /*8420*/  @P5 S2R R11, SR_CgaCtaId ;  /* 0x00000000000b5919 */ /* 0x000e220000008800 */
[----:B------:R-:W-:Y:S02]  /*8430*/  @P5 MOV R10, 0x400 ;  /* 0x00000400000a5802 */ /* 0x000fe40000000f00 */
[----:B------:R-:W-:Y:S01]  /*8440*/  LEA.HI R4, R4, R5, RZ, 0x1f ;  /* 0x0000000504047211 */ /* 0x000fe200078ff8ff */
[----:B------:R-:W-:-:S03]  /*8450*/  IMAD.MOV.U32 R5, RZ, RZ, -0x1 ;  /* 0xffffffffff057424 */ /* 0x000fc600078e00ff */
[----:B------:R-:W-:Y:S01]  /*8460*/  SHF.R.U32.HI R15, RZ, 0x4, R4 ;  /* 0x00000004ff0f7819 */ /* 0x000fe20000011604 */
[----:B------:R-:W-:Y:S01]  /*8470*/  IMAD.MOV.U32 R4, RZ, RZ, -0x1 ;  /* 0xffffffffff047424 */ /* 0x000fe200078e00ff */
[----:B0-----:R-:W-:Y:S02]  /*8480*/  @P5 LEA R10, R11, R10, 0x18 ;  /* 0x0000000a0b0a5211 */ /* 0x001fe400078ec0ff */
[----:B------:R-:W-:Y:S02]  /*8490*/  SEL R11, RZ, 0x1, !P1 ;  /* 0x00000001ff0b7807 */ /* 0x000fe40004800000 */
[----:B------:R-:W-:Y:S01]  /*84a0*/  IADD3 R2, P1, R2, R8, RZ ;  /* 0x0000000802027210 */ /* 0x000fe20007f3e0ff */
[----:B------:R0:W-:Y:S01]  /*84b0*/  @P5 SYNCS.ARRIVE.TRANS64.A1T0 RZ, [R10+URZ+0x188], RZ ;  /* 0x000188ff0aff59a7 */ /* 0x0001e2000810003f */
[----:B------:R-:W-:-:S03]  /*84c0*/  LOP3.LUT R12, R12, R11, RZ, 0x3c, !PT ;  /* 0x0000000b0c0c7212 */ /* 0x000fc600078e3cff */
[----:B------:R-:W-:Y:S01]  /*84d0*/  IMAD.X R3, R3, 0x1, R0, P1 ;  /* 0x0000000103037824 */ /* 0x000fe200008e0600 */
[----:B------:R-:W-:Y:S02]  /*84e0*/  ISETP.GE.U32.AND P1, PT, R2, UR6, PT ;  /* 0x0000000602007c0c */ /* 0x000fe4000bf26070 */
[----:B------:R-:W-:Y:S01]  /*84f0*/  @P4 LOP3.LUT R12, R12, 0x1, R15, 0x78, !PT ;  /* 0x000000010c0c4812 */ /* 0x000fe200078e780f */
[----:B------:R-:W-:Y:S01]  /*8500*/  IMAD R15, R15, -0x15, R6 ;  /* 0xffffffeb0f0f7824 */ /* 0x000fe200078e0206 */
[----:B------:R-:W-:Y:S01]  /*8510*/  ISETP.GE.U32.AND.EX P1, PT, R3, UR7, PT, P1 ;  /* 0x0000000703007c0c */ /* 0x000fe2000bf26110 */
[----:B------:R-:W-:Y:S01]  /*8520*/  IMAD.MOV.U32 R6, RZ, RZ, -0x1 ;  /* 0xffffffffff067424 */ /* 0x000fe200078e00ff */
[----:B0-----:R-:W-:-:S11]  /*8530*/  PRMT R10, RZ, 0x7610, R10 ;  /* 0x00007610ff0a7816 */ /* 0x001fd6000000000a */
[----:B------:R-:W-:Y:S05]  /*8540*/  @P1 BRA `(.L_x_166) ;  /* 0x00000004004c1947 */ /* 0x000fea0003800000 */
[----:B------:R-:W0:Y:S01]  /*8550*/  S2R R17, SR_CTAID.X ;  /* 0x0000000000117919 */ /* 0x000e220000002500 */
[----:B------:R-:W-:Y:S01]  /*8560*/  ULDC.64 UR6, c[0x0][0x728] ;  /* 0x0001ca0000067ab9 */ /* 0x000fe20000000a00 */
[----:B------:R-:W1:Y:S01]  /*8570*/  LDC R18, c[0x0][0x144] ;  /* 0x00005100ff127b82 */ /* 0x000e620000000800 */
[----:B------:R-:W-:Y:S01]  /*8580*/  ISETP.NE.U32.AND P1, PT, RZ, UR6, PT ;  /* 0x00000006ff007c0c */ /* 0x000fe2000bf25070 */
[----:B------:R-:W2:Y:S01]  /*8590*/  S2R R6, SR_CTAID.Y ;  /* 0x0000000000067919 */ /* 0x000ea20000002600 */
[----:B------:R-:W-:Y:S01]  /*85a0*/  ULDC UR8, c[0x0][0x150] ;  /* 0x0000540000087ab9 */ /* 0x000fe20000000800 */
[----:B------:R-:W-:Y:S01]  /*85b0*/  ULDC UR9, c[0x0][0x730] ;  /* 0x0001cc0000097ab9 */ /* 0x000fe20000000800 */
[----:B------:R-:W-:Y:S01]  /*85c0*/  ISETP.NE.AND.EX P1, PT, RZ, UR7, PT, P1 ;  /* 0x00000007ff007c0c */ /* 0x000fe2000bf25310 */
[----:B------:R-:W-:Y:S01]  /*85d0*/  IMAD.MOV.U32 R4, RZ, RZ, R2 ;  /* 0x000000ffff047224 */ /* 0x000fe200078e0002 */
[----:B0-----:R-:W-:-:S05]  /*85e0*/  I2FP.F32.U32 R5, R17 ;  /* 0x0000001100057245 */ /* 0x001fca0000201000 */
[----:B------:R-:W-:Y:S01]  /*85f0*/  FMUL R20, R5, UR8 ;  /* 0x0000000805147c20 */ /* 0x000fe20008400000 */
[----:B------:R-:W-:-:S05]  /*8600*/  IMAD.MOV.U32 R5, RZ, RZ, R3 ;  /* 0x000000ffff057224 */ /* 0x000fca00078e0003 */
[----:B--2---:R-:W-:Y:S05]  /*8610*/  @!P1 BRA `(.L_x_167) ;  /* 0x0000000000289947 */ /* 0x004fea0003800000 */
[----:B------:R-:W-:Y:S02]  /*8620*/  ULDC UR8, c[0x0][0x734] ;  /* 0x0001cd0000087ab9 */ /* 0x000fe40000000800 */
[----:B------:R-:W-:-:S05]  /*8630*/  IADD3 R5, P1, R2, UR8, RZ ;  /* 0x0000000802057c10 */ /* 0x000fca000ff3e0ff */
[----:B------:R-:W-:-:S04]  /*8640*/  IMAD.X R19, RZ, RZ, R3, P1 ;  /* 0x000000ffff137224 */ /* 0x000fc800008e0603 */
[----:B------:R-:W-:-:S04]  /*8650*/  IMAD.WIDE.U32 R10, R19, UR6, RZ ;  /* 0x00000006130a7c25 */ /* 0x000fc8000f8e00ff */
[----:B------:R-:W-:-:S04]  /*8660*/  IMAD.WIDE.U32 R10, P1, R5, UR7, R10 ;  /* 0x00000007050a7c25 */ /* 0x000fc8000f82000a */
[----:B------:R-:W-:-:S04]  /*8670*/  IMAD.WIDE.U32 R4, R5, UR6, RZ ;  /* 0x0000000605047c25 */ /* 0x000fc8000f8e00ff */
[----:B------:R-:W-:Y:S01]  /*8680*/  IMAD.MOV.U32 R4, RZ, RZ, R11 ;  /* 0x000000ffff047224 */ /* 0x000fe200078e000b */
[----:B------:R-:W-:Y:S01]  /*8690*/  IADD3 RZ, P4, R5, R10, RZ ;  /* 0x0000000a05ff7210 */ /* 0x000fe20007f9e0ff */
[----:B------:R-:W-:-:S04]  /*86a0*/  IMAD.X R5, RZ, RZ, RZ, P1 ;  /* 0x000000ffff057224 */ /* 0x000fc800008e06ff */
[----:B------:R-:W-:-:S08]  /*86b0*/  IMAD.WIDE.U32.X R4, R19, UR7, R4, P4 ;  /* 0x0000000713047c25 */ /* 0x000fd0000a0e0404 */
.L_x_167:
[--C-:B------:R-:W-:Y:S01]  /*86c0*/  SHF.R.U64 R16, R4, UR9, R5.reuse ;  /* 0x0000000904107c19 */ /* 0x100fe20008001205 */
[----:B------:R-:W0:Y:S01]  /*86d0*/  F2I.U32.TRUNC.NTZ R20, R20 ;  /* 0x0000001400147305 */ /* 0x000e22000020f000 */
[----:B------:R-:W-:Y:S01]  /*86e0*/  SHF.R.U32.HI R4, RZ, UR9, R5 ;  /* 0x00000009ff047c19 */ /* 0x000fe20008011605 */
[----:B------:R-:W-:Y:S01]  /*86f0*/  ULDC.64 UR6, c[0x0][0x720] ;  /* 0x0001c80000067ab9 */ /* 0x000fe20000000a00 */
[----:B------:R-:W-:Y:S01]  /*8700*/  IADD3 R11, P1, RZ, -R16, RZ ;  /* 0x80000010ff0b7210 */ /* 0x000fe20007f3e0ff */
[----:B------:R-:W-:Y:S01]  /*8710*/  ULDC.64 UR8, c[0x0][0x740] ;  /* 0x0001d00000087ab9 */ /* 0x000fe20000000a00 */
[----:B------:R-:W2:Y:S03]  /*8720*/  LDC R21, c[0x0][0x148] ;  /* 0x00005200ff157b82 */ /* 0x000ea60000000800 */
[----:B------:R-:W-:Y:S01]  /*8730*/  IMAD.X R4, RZ, RZ, ~R4, P1 ;  /* 0x000000ffff047224 */ /* 0x000fe200008e0e04 */
[----:B------:R-:W-:-:S03]  /*8740*/  ISETP.NE.U32.AND P1, PT, RZ, UR8, PT ;  /* 0x00000008ff007c0c */ /* 0x000fc6000bf25070 */
[----:B------:R-:W-:Y:S01]  /*8750*/  IMAD R10, R4, UR6, RZ ;  /* 0x00000006040a7c24 */ /* 0x000fe2000f8e02ff */
[----:B------:R-:W-:Y:S01]  /*8760*/  ISETP.NE.AND.EX P1, PT, RZ, UR9, PT, P1 ;  /* 0x00000009ff007c0c */ /* 0x000fe2000bf25310 */
[----:B------:R-:W-:Y:S01]  /*8770*/  IMAD.WIDE.U32 R4, R11, UR6, R2 ;  /* 0x000000060b047c25 */ /* 0x000fe2000f8e0002 */
[----:B------:R-:W-:-:S03]  /*8780*/  ULDC UR6, c[0x0][0x718] ;  /* 0x0001c60000067ab9 */ /* 0x000fc60000000800 */
[----:B------:R-:W-:Y:S01]  /*8790*/  IMAD R11, R11, UR7, R10 ;  /* 0x000000070b0b7c24 */ /* 0x000fe2000f8e020a */
[----:B------:R-:W-:Y:S01]  /*87a0*/  ULDC UR7, c[0x0][0x154] ;  /* 0x0000550000077ab9 */ /* 0x000fe20000000800 */
[----:B0-----:R-:W-:Y:S02]  /*87b0*/  IMAD.MOV R10, RZ, RZ, -R20 ;  /* 0x000000ffff0a7224 */ /* 0x001fe400078e0a14 */
[----:B------:R-:W-:Y:S02]  /*87c0*/  IMAD.IADD R5, R5, 0x1, R11 ;  /* 0x0000000105057824 */ /* 0x000fe400078e020b */
[----:B-1----:R-:W-:Y:S01]  /*87d0*/  IMAD R17, R18, R10, R17 ;  /* 0x0000000a12117224 */ /* 0x002fe200078e0211 */
[----:B------:R-:W-:Y:S02]  /*87e0*/  I2FP.F32.U32 R10, R6 ;  /* 0x00000006000a7245 */ /* 0x000fe40000201000 */
[--C-:B------:R-:W-:Y:S02]  /*87f0*/  SHF.R.U64 R18, R4, UR6, R5.reuse ;  /* 0x0000000604127c19 */ /* 0x100fe40008001205 */
[----:B------:R-:W-:Y:S01]  /*8800*/  SHF.R.U32.HI R5, RZ, UR6, R5 ;  /* 0x00000006ff057c19 */ /* 0x000fe20008011605 */
[----:B------:R-:W-:Y:S01]  /*8810*/  FMUL R10, R10, UR7 ;  /* 0x000000070a0a7c20 */ /* 0x000fe20008400000 */
[----:B------:R-:W-:-:S02]  /*8820*/  ULDC UR6, c[0x0][0x708] ;  /* 0x0001c20000067ab9 */ /* 0x000fc40000000800 */
[--C-:B------:R-:W-:Y:S01]  /*8830*/  SHF.R.U64 R20, R18, UR6, R5.reuse ;  /* 0x0000000612147c19 */ /* 0x100fe20008001205 */
[----:B------:R0:W1:Y:S01]  /*8840*/  F2I.U32.TRUNC.NTZ R22, R10 ;  /* 0x0000000a00167305 */ /* 0x000062000020f000 */
[----:B------:R-:W-:Y:S01]  /*8850*/  SHF.R.U32.HI R5, RZ, UR6, R5 ;  /* 0x00000006ff057c19 */ /* 0x000fe20008011605 */
[----:B------:R-:W-:-:S03]  /*8860*/  ULDC UR6, c[0x0][0x758] ;  /* 0x0001d60000067ab9 */ /* 0x000fc60000000800 */
[--C-:B------:R-:W-:Y:S02]  /*8870*/  SHF.R.U64 R19, R20, UR6, R5.reuse ;  /* 0x0000000614137c19 */ /* 0x100fe40008001205 */
[----:B------:R-:W-:-:S03]  /*8880*/  SHF.R.U32.HI R23, RZ, UR6, R5 ;  /* 0x00000006ff177c19 */ /* 0x000fc60008011605 */
[----:B------:R-:W-:Y:S02]  /*8890*/  IMAD.MOV.U32 R4, RZ, RZ, R19 ;  /* 0x000000ffff047224 */ /* 0x000fe400078e0013 */
[----:B------:R-:W-:Y:S01]  /*88a0*/  IMAD.MOV.U32 R5, RZ, RZ, R23 ;  /* 0x000000ffff057224 */ /* 0x000fe200078e0017 */
[----:B0-----:R-:W-:Y:S06]  /*88b0*/  @!P1 BRA `(.L_x_168) ;  /* 0x0000000000289947 */ /* 0x001fec0003800000 */
        /* <DEDUP_REMOVED lines=10> */
.L_x_168:
[----:B------:R-:W-:Y:S01]  /*8960*/  ULDC UR6, c[0x0][0x748] ;  /* 0x0001d20000067ab9 */ /* 0x000fe20000000800 */
[----:B-1----:R-:W-:Y:S01]  /*8970*/  IMAD.MOV R22, RZ, RZ, -R22 ;  /* 0x000000ffff167224 */ /* 0x002fe200078e0a16 */
[----:B------:R-:W-:Y:S01]  /*8980*/  SHF.R.U64 R5, R4, UR6, R5 ;  /* 0x0000000604057c19 */ /* 0x000fe20008001205 */
[----:B------:R-:W-:Y:S01]  /*8990*/  ULDC UR6, c[0x0][0x738] ;  /* 0x0001ce0000067ab9 */ /* 0x000fe20000000800 */
[----:B------:R-:W-:Y:S01]  /*89a0*/  LOP3.LUT R4, R20, UR5, RZ, 0xc0, !PT ;  /* 0x0000000514047c12 */ /* 0x000fe2000f8ec0ff */
[----:B--2---:R-:W-:Y:S01]  /*89b0*/  @P3 IMAD R17, R21, R22, R6 ;  /* 0x0000001615113224 */ /* 0x004fe200078e0206 */
[----:B------:R-:W-:Y:S01]  /*89c0*/  LOP3.LUT R18, R18, UR4, RZ, 0xc0, !PT ;  /* 0x0000000412127c12 */ /* 0x000fe2000f8ec0ff */
[----:B------:R-:W-:Y:S01]  /*89d0*/  IMAD.MOV R6, RZ, RZ, -R5 ;  /* 0x000000ffff067224 */ /* 0x000fe200078e0a05 */
[----:B------:R-:W-:Y:S01]  /*89e0*/  ULDC UR7, c[0x0][0x710] ;  /* 0x0001c40000077ab9 */ /* 0x000fe20000000800 */
[----:B------:R-:W-:Y:S02]  /*89f0*/  IMAD R4, R5, UR15, R4 ;  /* 0x0000000f05047c24 */ /* 0x000fe4000f8e0204 */
[----:B------:R-:W-:Y:S01]  /*8a00*/  IMAD R19, R6, UR6, R19 ;  /* 0x0000000606137c24 */ /* 0x000fe2000f8e0213 */
[----:B------:R-:W-:Y:S01]  /*8a10*/  ULDC UR6, c[0x0][0x700] ;  /* 0x0001c00000067ab9 */ /* 0x000fe20000000800 */
[----:B------:R-:W-:-:S02]  /*8a20*/  IMAD R17, R4, UR7, R17 ;  /* 0x0000000704117c24 */ /* 0x000fc4000f8e0211 */
[----:B------:R-:W-:Y:S02]  /*8a30*/  IMAD R6, R19, UR6, R18 ;  /* 0x0000000613067c24 */ /* 0x000fe4000f8e0212 */
[----:B------:R-:W-:Y:S02]  /*8a40*/  IMAD.MOV.U32 R10, RZ, RZ, 0x1 ;  /* 0x00000001ff0a7424 */ /* 0x000fe400078e00ff */
[----:B------:R-:W-:Y:S01]  /*8a50*/  IMAD.MOV.U32 R4, RZ, RZ, R16 ;  /* 0x000000ffff047224 */ /* 0x000fe200078e0010 */
[----:B------:R-:W-:Y:S02]  /*8a60*/  SEL R5, R6, R17, !P3 ;  /* 0x0000001106057207 */ /* 0x000fe40005800000 */
[----:B------:R-:W-:-:S07]  /*8a70*/  SEL R6, R17, R6, !P3 ;  /* 0x0000000611067207 */ /* 0x000fce0005800000 */
.L_x_166:
[----:B------:R-:W-:Y:S05]  /*8a80*/  BSYNC B1 ;  /* 0x0000000000017941 */ /* 0x000fea0003800000 */
.L_x_165:
[----:B------:R-:W-:-:S13]  /*8a90*/  LOP3.LUT P1, RZ, R10, 0xff, RZ, 0xc0, !PT ;  /* 0x000000ff0aff7812 */ /* 0x000fda000782c0ff */
[----:B------:R-:W-:Y:S05]  /*8aa0*/  @P1 BRA `(.L_x_169) ;  /* 0xfffffff400041947 */ /* 0x000fea000383ffff */
[----:B------:R-:W-:Y:S05]  /*8ab0*/  BSYNC B0 ;  /* 0x0000000000007941 */ /* 0x000fea0003800000 */
.L_x_157:
[----:B------:R-:W-:-:S03]  /*8ac0*/  UMOV UR6, 0xffffffff ;  /* 0xffffffff00067882 */ /* 0x000fc60000000000 */
[----:B------:R-:W-:Y:S05]  /*8ad0*/  BRA.DIV UR6, `(.L_x_170) ;  /* 0x0000000e06987947 */ /* 0x000fea000b800000 */
[----:B------:R-:W-:-:S13]  /*8ae0*/  ELECT P0, URZ, PT ;  /* 0x00000000003f782f */ /* 0x000fda0003800000 */
.L_x_203:
[----:B------:R-:W-:Y:S04]  /*8af0*/  BSSY B0, `(.L_x_171) ;  /* 0x00000c4000007945 */ /* 0x000fe80003800000 */
[----:B------:R-:W-:Y:S05]  /*8b00*/  @!P0 BRA `(.L_x_172) ;  /* 0x0000000c00088947 */ /* 0x000fea0003800000 */
[----:B------:R-:W-:-:S04]  /*8b10*/  LOP3.LUT R7, R7, 0x2, RZ, 0xfc, !PT ;  /* 0x0000000207077812 */ /* 0x000fc800078efcff */
[----:B------:R-:W-:-:S13]  /*8b20*/  ISETP.NE.AND P0, PT, R7, 0x3, PT ;  /* 0x000000030700780c */ /* 0x000fda0003f05270 */
[----:B------:R-:W-:Y:S05]  /*8b30*/  @!P0 BRA `(.L_x_173) ;  /* 0x0000000000048947 */ /* 0x000fea0003800000 */
[----:B------:R-:W-:Y:S01]  /*8b40*/  BPT.TRAP 0x1 ;  /* 0x000000040000795c */ /* 0x000fe20000300000 */
.L_x_173:
[----:B------:R-:W0:Y:S01]  /*8b50*/  S2R R3, SR_CgaCtaId ;  /* 0x0000000000037919 */ /* 0x000e220000008800 */
[----:B------:R-:W-:Y:S02]  /*8b60*/  MOV R0, 0x400 ;  /* 0x0000040000007802 */ /* 0x000fe40000000f00 */
[----:B------:R-:W-:Y:S02]  /*8b70*/  SHF.L.U32 R2, R12, 0x1f, RZ ;  /* 0x0000001f0c027819 */ /* 0x000fe400000006ff */
[----:B0-----:R-:W-:-:S05]  /*8b80*/  LEA R0, R3, R0, 0x18 ;  /* 0x0000000003007211 */ /* 0x001fca00078ec0ff */
[----:B------:R-:W-:-:S04]  /*8b90*/  VIADD R0, R0, 0xa8 ;  /* 0x000000a800007836 */ /* 0x000fc80000000000 */
[C---:B------:R-:W-:Y:S02]  /*8ba0*/  IMAD R5, R15.reuse, 0x8, R0 ;  /* 0x000000080f057824 */ /* 0x040fe400078e0200 */
[----:B------:R-:W-:Y:S02]  /*8bb0*/  VIADD R15, R15, 0x1 ;  /* 0x000000010f0f7836 */ /* 0x000fe40000000000 */
[----:B------:R-:W0:Y:S03]  /*8bc0*/  SYNCS.PHASECHK.TRANS64.TRYWAIT P0, [R5+URZ], R2 ;  /* 0x00000002050075a7 */ /* 0x000e26000800017f */
[----:B------:R-:W-:-:S04]  /*8bd0*/  ISETP.NE.AND P1, PT, R15, 0x15, PT ;  /* 0x000000150f00780c */ /* 0x000fc80003f25270 */
[----:B------:R-:W-:Y:S02]  /*8be0*/  SEL R3, RZ, 0x1, P1 ;  /* 0x00000001ff037807 */ /* 0x000fe40000800000 */
[----:B------:R-:W-:Y:S02]  /*8bf0*/  SEL R15, R15, RZ, P1 ;  /* 0x000000ff0f0f7207 */ /* 0x000fe40000800000 */
[----:B------:R-:W-:-:S03]  /*8c00*/  LOP3.LUT R12, R12, R3, RZ, 0x3c, !PT ;  /* 0x000000030c0c7212 */ /* 0x000fc600078e3cff */
[----:B------:R-:W-:Y:S01]  /*8c10*/  IMAD R7, R15, 0x8, R0 ;  /* 0x000000080f077824 */ /* 0x000fe200078e0200 */
[----:B------:R-:W-:Y:S01]  /*8c20*/  SHF.L.U32 R4, R12, 0x1f, RZ ;  /* 0x0000001f0c047819 */ /* 0x000fe200000006ff */
[----:B0-----:R-:W-:Y:S06]  /*8c30*/  @!P0 BRA `(.L_x_174) ;  /* 0x0000000c00648947 */ /* 0x001fec0003800000 */
.L_x_204:
[----:B------:R-:W1:Y:S01]  /*8c40*/  SYNCS.PHASECHK.TRANS64.TRYWAIT P0, [R7+URZ], R4 ;  /* 0x00000004070075a7 */ /* 0x000e62000800017f */
[----:B0-----:R-:W-:-:S05]  /*8c50*/  VIADD R2, R15, 0x1 ;  /* 0x000000010f027836 */ /* 0x001fca0000000000 */
[----:B------:R-:W-:-:S04]  /*8c60*/  ISETP.NE.AND P1, PT, R2, 0x15, PT ;  /* 0x000000150200780c */ /* 0x000fc80003f25270 */
[----:B------:R-:W-:Y:S02]  /*8c70*/  SEL R3, RZ, 0x1, P1 ;  /* 0x00000001ff037807 */ /* 0x000fe40000800000 */
[----:B------:R-:W-:Y:S02]  /*8c80*/  SEL R9, R2, RZ, P1 ;  /* 0x000000ff02097207 */ /* 0x000fe40000800000 */
[----:B------:R-:W-:-:S03]  /*8c90*/  LOP3.LUT R12, R12, R3, RZ, 0x3c, !PT ;  /* 0x000000030c0c7212 */ /* 0x000fc600078e3cff */
[----:B------:R-:W-:Y:S01]  /*8ca0*/  IMAD R6, R9, 0x8, R0 ;  /* 0x0000000809067824 */ /* 0x000fe200078e0200 */
[----:B------:R-:W-:Y:S01]  /*8cb0*/  SHF.L.U32 R5, R12, 0x1f, RZ ;  /* 0x0000001f0c057819 */ /* 0x000fe200000006ff */
[----:B-1----:R-:W-:Y:S06]  /*8cc0*/  @!P0 BRA `(.L_x_175) ;  /* 0x0000000c00548947 */ /* 0x002fec0003800000 */
.L_x_205:
[----:B------:R-:W1:Y:S01]  /*8cd0*/  SYNCS.PHASECHK.TRANS64.TRYWAIT P0, [R6+URZ], R5 ;  /* 0x00000005060075a7 */ /* 0x000e62000800017f */
[----:B------:R-:W-:-:S05]  /*8ce0*/  VIADD R2, R9, 0x1 ;  /* 0x0000000109027836 */ /* 0x000fca0000000000 */
[----:B------:R-:W-:-:S04]  /*8cf0*/  ISETP.NE.AND P1, PT, R2, 0x15, PT ;  /* 0x000000150200780c */ /* 0x000fc80003f25270 */
[----:B------:R-:W-:Y:S02]  /*8d00*/  SEL R3, RZ, 0x1, P1 ;  /* 0x00000001ff037807 */ /* 0x000fe40000800000 */
[----:B0-----:R-:W-:Y:S02]  /*8d10*/  SEL R7, R2, RZ, P1 ;  /* 0x000000ff02077207 */ /* 0x001fe40000800000 */
[----:B------:R-:W-:-:S03]  /*8d20*/  LOP3.LUT R12, R12, R3, RZ, 0x3c, !PT ;  /* 0x000000030c0c7212 */ /* 0x000fc600078e3cff */
[----:B------:R-:W-:Y:S01]  /*8d30*/  IMAD R9, R7, 0x8, R0 ;  /* 0x0000000807097824 */ /* 0x000fe200078e0200 */
[----:B------:R-:W-:Y:S01]  /*8d40*/  SHF.L.U32 R4, R12, 0x1f, RZ ;  /* 0x0000001f0c047819 */ /* 0x000fe200000006ff */
[----:B-1----:R-:W-:Y:S06]  /*8d50*/  @!P0 BRA `(.L_x_176) ;  /* 0x0000000c00448947 */ /* 0x002fec0003800000 */
.L_x_206:
[----:B------:R-:W1:Y:S01]  /*8d60*/  SYNCS.PHASECHK.TRANS64.TRYWAIT P0, [R9+URZ], R4 ;  /* 0x00000004090075a7 */ /* 0x000e62000800017f */
[----:B------:R-:W-:-:S05]  /*8d70*/  VIADD R2, R7, 0x1 ;  /* 0x0000000107027836 */ /* 0x000fca0000000000 */
[----:B------:R-:W-:-:S04]  /*8d80*/  ISETP.NE.AND P1, PT, R2, 0x15, PT ;  /* 0x000000150200780c */ /* 0x000fc80003f25270 */
[----:B------:R-:W-:Y:S02]  /*8d90*/  SEL R3, RZ, 0x1, P1 ;  /* 0x00000001ff037807 */ /* 0x000fe40000800000 */
[----:B------:R-:W-:Y:S02]  /*8da0*/  SEL R7, R2, RZ, P1 ;  /* 0x000000ff02077207 */ /* 0x000fe40000800000 */
[----:B------:R-:W-:-:S03]  /*8db0*/  LOP3.LUT R12, R12, R3, RZ, 0x3c, !PT ;  /* 0x000000030c0c7212 */ /* 0x000fc600078e3cff */
[----:B0-----:R-:W-:Y:S01]  /*8dc0*/  IMAD R6, R7, 0x8, R0 ;  /* 0x0000000807067824 */ /* 0x001fe200078e0200 */
[----:B------:R-:W-:Y:S01]  /*8dd0*/  SHF.L.U32 R5, R12, 0x1f, RZ ;  /* 0x0000001f0c057819 */ /* 0x000fe200000006ff */
[----:B-1----:R-:W-:Y:S06]  /*8de0*/  @!P0 BRA `(.L_x_177) ;  /* 0x0000000c00348947 */ /* 0x002fec0003800000 */
.L_x_207:
        /* <DEDUP_REMOVED lines=9> */
.L_x_208:
        /* <DEDUP_REMOVED lines=9> */
.L_x_209:
        /* <DEDUP_REMOVED lines=9> */
.L_x_210:
        /* <DEDUP_REMOVED lines=9> */
.L_x_211:
        /* <DEDUP_REMOVED lines=9> */
.L_x_212:
        /* <DEDUP_REMOVED lines=9> */
.L_x_213:
        /* <DEDUP_REMOVED lines=9> */
.L_x_214:
        /* <DEDUP_REMOVED lines=9> */
.L_x_215:
        /* <DEDUP_REMOVED lines=9> */
.L_x_216:
        /* <DEDUP_REMOVED lines=9> */
.L_x_217:
        /* <DEDUP_REMOVED lines=9> */
.L_x_218:
        /* <DEDUP_REMOVED lines=9> */
.L_x_219:
        /* <DEDUP_REMOVED lines=9> */
.L_x_220:
[----:B------:R-:W1:Y:S01]  /*9540*/  SYNCS.PHASECHK.TRANS64.TRYWAIT P0, [R9+URZ], R4 ;  /* 0x00000004090075a7 */ /* 0x000e62000800017f */
[----:B------:R-:W-:-:S05]  /*9550*/  VIADD R2, R7, 0x1 ;  /* 0x0000000107027836 */ /* 0x000fca0000000000 */
[----:B------:R-:W-:-:S04]  /*9560*/  ISETP.NE.AND P1, PT, R2, 0x15, PT ;  /* 0x000000150200780c */ /* 0x000fc80003f25270 */
[----:B------:R-:W-:Y:S02]  /*9570*/  SEL R3, RZ, 0x1, P1 ;  /* 0x00000001ff037807 */ /* 0x000fe40000800000 */
[----:B------:R-:W-:Y:S02]  /*9580*/  SEL R7, R2, RZ, P1 ;  /* 0x000000ff02077207 */ /* 0x000fe40000800000 */
[----:B------:R-:W-:-:S03]  /*9590*/  LOP3.LUT R12, R12, R3, RZ, 0x3c, !PT ;  /* 0x000000030c0c7212 */ /* 0x000fc600078e3cff */
[----:B------:R-:W-:Y:S01]  /*95a0*/  IMAD R8, R7, 0x8, R0 ;  /* 0x0000000807087824 */ /* 0x000fe200078e0200 */
[----:B0-----:R-:W-:Y:S01]  /*95b0*/  SHF.L.U32 R5, R12, 0x1f, RZ ;  /* 0x0000001f0c057819 */ /* 0x001fe200000006ff */
[----:B-1----:R-:W-:Y:S06]  /*95c0*/  @!P0 BRA `(.L_x_191) ;  /* 0x0000000800548947 */ /* 0x002fec0003800000 */
.L_x_221:
[----:B------:R-:W1:Y:S01]  /*95d0*/  SYNCS.PHASECHK.TRANS64.TRYWAIT P0, [R8+URZ], R5 ;  /* 0x00000005080075a7 */ /* 0x000e62000800017f */
[----:B------:R-:W-:-:S05]  /*95e0*/  VIADD R2, R7, 0x1 ;  /* 0x0000000107027836 */ /* 0x000fca0000000000 */
[----:B------:R-:W-:-:S04]  /*95f0*/  ISETP.NE.AND P1, PT, R2, 0x15, PT ;  /* 0x000000150200780c */ /* 0x000fc80003f25270 */
[----:B------:R-:W-:Y:S02]  /*9600*/  SEL R3, RZ, 0x1, P1 ;  /* 0x00000001ff037807 */ /* 0x000fe40000800000 */
[----:B------:R-:W-:Y:S02]  /*9610*/  SEL R7, R2, RZ, P1 ;  /* 0x000000ff02077207 */ /* 0x000fe40000800000 */
[----:B0-----:R-:W-:-:S03]  /*9620*/  LOP3.LUT R9, R12, R3, RZ, 0x3c, !PT ;  /* 0x000000030c097212 */ /* 0x001fc600078e3cff */
[----:B------:R-:W-:Y:S01]  /*9630*/  IMAD R11, R7, 0x8, R0 ;  /* 0x00000008070b7824 */ /* 0x000fe200078e0200 */
[----:B------:R-:W-:Y:S01]  /*9640*/  SHF.L.U32 R6, R9, 0x1f, RZ ;  /* 0x0000001f09067819 */ /* 0x000fe200000006ff */
[----:B-1----:R-:W-:Y:S06]  /*9650*/  @!P0 BRA `(.L_x_192) ;  /* 0x0000000800448947 */ /* 0x002fec0003800000 */
.L_x_222:
[----:B------:R-:W1:Y:S01]  /*9660*/  SYNCS.PHASECHK.TRANS64.TRYWAIT P0, [R11+URZ], R6 ;  /* 0x000000060b0075a7 */ /* 0x000e62000800017f */
[----:B------:R-:W-:-:S05]  /*9670*/  VIADD R2, R7, 0x1 ;  /* 0x0000000107027836 */ /* 0x000fca0000000000 */
[----:B------:R-:W-:-:S04]  /*9680*/  ISETP.NE.AND P1, PT, R2, 0x15, PT ;  /* 0x000000150200780c */ /* 0x000fc80003f25270 */
[----:B------:R-:W-:Y:S02]  /*9690*/  SEL R4, RZ, 0x1, P1 ;  /* 0x00000001ff047807 */ /* 0x000fe40000800000 */
[----:B------:R-:W-:Y:S02]  /*96a0*/  SEL R3, R2, RZ, P1 ;  /* 0x000000ff02037207 */ /* 0x000fe40000800000 */
[----:B------:R-:W-:Y:S01]  /*96b0*/  LOP3.LUT R4, R9, R4, RZ, 0x3c, !PT ;  /* 0x0000000409047212 */ /* 0x000fe200078e3cff */
[----:B-1----:R-:W-:Y:S06]  /*96c0*/  @!P0 BRA `(.L_x_193) ;  /* 0x00000008003c8947 */ /* 0x002fec0003800000 */
.L_x_223:
[----:B------:R-:W-:Y:S01]  /*96d0*/  IMAD R3, R3, 0x8, R0 ;  /* 0x0000000803037824 */ /* 0x000fe200078e0200 */
[----:B------:R-:W-:-:S07]  /*96e0*/  SHF.L.U32 R0, R4, 0x1f, RZ ;  /* 0x0000001f04007819 */ /* 0x000fce00000006ff */
.L_x_194:
[----:B--2---:R2:W3:Y:S02]  /*96f0*/  SYNCS.PHASECHK.TRANS64.TRYWAIT P0, [R3+URZ], R0 ;  /* 0x00000000030075a7 */ /* 0x0044e4000800017f */
[----:B---3--:R-:W-:Y:S05]  /*9700*/  @!P0 NANOSLEEP.SYNCS 0x989680 ;  /* 0x009896800000895d */ /* 0x008fea0003900000 */
[----:B------:R-:W3:Y:S02]  /*9710*/  @!P0 SYNCS.PHASECHK.TRANS64 P0, [R3+URZ], R0 ;  /* 0x00000000030085a7 */ /* 0x000ee4000800007f */
[----:B---3--:R-:W-:Y:S05]  /*9720*/  @!P0 BRA `(.L_x_194) ;  /* 0xfffffffc00f08947 */ /* 0x008fea000383ffff */
.L_x_172:
[----:B------:R-:W-:Y:S05]  /*9730*/  BSYNC B0 ;  /* 0x0000000000007941 */ /* 0x000fea0003800000 */
.L_x_171:
[----:B------:R-:W-:Y:S05]  /*9740*/  EXIT ;  /* 0x000000000000794d */ /* 0x000fea0003800000 */
.L_x_16:
[----:B0-----:R-:W-:-:S04]  /*9750*/  IMAD.U32 R23, RZ, RZ, UR13 ;  /* 0x0000000dff177e24 */ /* 0x001fc8000f8e00ff */
[----:B------:R0:W1:Y:S03]  /*9760*/  SYNCS.PHASECHK.TRANS64.TRYWAIT P0, [R23+URZ+-0x8], R14 ;  /* 0xfffff80e170075a7 */ /* 0x000066000800017f */
[----:B-1----:R-:W-:Y:S05]  /*9770*/  @!P0 NANOSLEEP.SYNCS 0x989680 ;  /* 0x009896800000895d */ /* 0x002fea0003900000 */
[----:B------:R-:W1:Y:S02]  /*9780*/  @!P0 SYNCS.PHASECHK.TRANS64 P0, [R23+URZ+-0x8], R14 ;  /* 0xfffff80e170085a7 */ /* 0x000e64000800007f */
[----:B-1----:R-:W-:Y:S05]  /*9790*/  @!P0 BRA `(.L_x_16) ;  /* 0xfffffffc00ec8947 */ /* 0x002fea000383ffff */
[----:B------:R-:W-:Y:S05]  /*97a0*/  BRA `(.L_x_195) ;  /* 0xffffff7c00f07947 */ /* 0x000fea000383ffff */
.L_x_21:
[----:B-1----:R-:W-:-:S04]  /*97b0*/  IMAD.U32 R204, RZ, RZ, UR8 ;  /* 0x00000008ffcc7e24 */ /* 0x002fc8000f8e00ff */
[----:B------:R1:W2:Y:S03]  /*97c0*/  SYNCS.PHASECHK.TRANS64.TRYWAIT P0, [R204+URZ], R95 ;  /* 0x0000005fcc0075a7 */ /* 0x0002a6000800017f */
[----:B--2---:R-:W-:Y:S05]  /*97d0*/  @!P0 NANOSLEEP.SYNCS 0x989680 ;  /* 0x009896800000895d */ /* 0x004fea0003900000 */
[----:B------:R-:W2:Y:S02]  /*97e0*/  @!P0 SYNCS.PHASECHK.TRANS64 P0, [R204+URZ], R95 ;  /* 0x0000005fcc0085a7 */ /* 0x000ea4000800007f */
[----:B--2---:R-:W-:Y:S05]  /*97f0*/  @!P0 BRA `(.L_x_21) ;  /* 0xfffffffc00ec8947 */ /* 0x004fea000383ffff */
[----:B------:R-:W-:Y:S05]  /*9800*/  BRA `(.L_x_20) ;  /* 0xffffff8400a87947 */ /* 0x000fea000383ffff */
.L_x_27:
[----:B0-----:R-:W-:-:S04]  /*9810*/  IMAD.U32 R24, RZ, RZ, UR13 ;  /* 0x0000000dff187e24 */ /* 0x001fc8000f8e00ff */
[----:B------:R0:W1:Y:S03]  /*9820*/  SYNCS.PHASECHK.TRANS64.TRYWAIT P0, [R24+URZ+0x8], R95 ;  /* 0x0000085f180075a7 */ /* 0x000066000800017f */
[----:B-1----:R-:W-:Y:S05]  /*9830*/  @!P0 NANOSLEEP.SYNCS 0x989680 ;  /* 0x009896800000895d */ /* 0x002fea0003900000 */
[----:B------:R-:W1:Y:S02]  /*9840*/  @!P0 SYNCS.PHASECHK.TRANS64 P0, [R24+URZ+0x8], R95 ;  /* 0x0000085f180085a7 */ /* 0x000e64000800007f */
[----:B-1----:R-:W-:Y:S05]  /*9850*/  @!P0 BRA `(.L_x_27) ;  /* 0xfffffffc00ec8947 */ /* 0x002fea000383ffff */
[----:B------:R-:W-:Y:S05]  /*9860*/  BRA `(.L_x_196) ;  /* 0xffffff9000c07947 */ /* 0x000fea000383ffff */
.L_x_158:
[----:B------:R-:W-:Y:S01]  /*9870*/  BSSY B1, `(.L_x_197) ;  /* 0x0000006000017945 */ /* 0x000fe20003800000 */
[----:B------:R-:W-:-:S07]  /*9880*/  IMAD.MOV.U32 R10, RZ, RZ, -0x1 ;  /* 0xffffffffff0a7424 */ /* 0x000fce00078e00ff */
[----:B------:R-:W-:Y:S05]  /*9890*/  WARPSYNC.COLLECTIVE R10, `(.L_x_198) ;  /* 0x000000000a0c7348 */ /* 0x000fea0003c00000 */
[----:B------:R-:W-:Y:S02]  /*98a0*/  ELECT P1, UR62, PT ;  /* 0x00000000003e782f */ /* 0x000fe40003820000 */
[----:B------:R-:W-:Y:S01]  /*98b0*/  MOV R10, UR62 ;  /* 0x0000003e000a7c02 */ /* 0x000fe20008000f00 */
[----:B------:R-:W-:Y:S10]  /*98c0*/  ENDCOLLECTIVE ;  /* 0x000000000000791b */ /* 0x000ff40003800000 */
.L_x_198:
[----:B------:R-:W-:Y:S05]  /*98d0*/  BSYNC B1 ;  /* 0x0000000000017941 */ /* 0x000fea0003800000 */
.L_x_197:
[----:B------:R-:W-:Y:S05]  /*98e0*/  BRA `(.L_x_199) ;  /* 0xffffffe400807947 */ /* 0x000fea000383ffff */
.L_x_161:
[----:B-1----:R1:W2:Y:S02]  /*98f0*/  SYNCS.PHASECHK.TRANS64.TRYWAIT P1, [R18+URZ+0xa8], R11 ;  /* 0x0000a80b120075a7 */ /* 0x0022a4000802017f */
[----:B--2---:R-:W-:Y:S05]  /*9900*/  @!P1 NANOSLEEP.SYNCS 0x989680 ;  /* 0x009896800000995d */ /* 0x004fea0003900000 */
[----:B------:R-:W2:Y:S02]  /*9910*/  @!P1 SYNCS.PHASECHK.TRANS64 P1, [R18+URZ+0xa8], R11 ;  /* 0x0000a80b120095a7 */ /* 0x000ea4000802007f */
[----:B--2---:R-:W-:Y:S05]  /*9920*/  @!P1 BRA `(.L_x_161) ;  /* 0xfffffffc00f09947 */ /* 0x004fea000383ffff */
[----:B------:R-:W-:Y:S05]  /*9930*/  BRA `(.L_x_200) ;  /* 0xffffffe400b87947 */ /* 0x000fea000383ffff */
.L_x_170:
[----:B------:R-:W-:Y:S01]  /*9940*/  BSSY B0, `(.L_x_201) ;  /* 0x0000006000007945 */ /* 0x000fe20003800000 */
[----:B------:R-:W-:-:S07]  /*9950*/  IMAD.MOV.U32 R10, RZ, RZ, -0x1 ;  /* 0xffffffffff0a7424 */ /* 0x000fce00078e00ff */
[----:B------:R-:W-:Y:S05]  /*9960*/  WARPSYNC.COLLECTIVE R10, `(.L_x_202) ;  /* 0x000000000a0c7348 */ /* 0x000fea0003c00000 */
[----:B------:R-:W-:Y:S02]  /*9970*/  ELECT P1, UR62, PT ;  /* 0x00000000003e782f */ /* 0x000fe40003820000 */
[----:B------:R-:W-:Y:S01]  /*9980*/  MOV R10, UR62 ;  /* 0x0000003e000a7c02 */ /* 0x000fe20008000f00 */
[----:B------:R-:W-:Y:S10]  /*9990*/  ENDCOLLECTIVE ;  /* 0x000000000000791b */ /* 0x000ff40003800000 */
.L_x_202:
[----:B------:R-:W-:Y:S05]  /*99a0*/  BSYNC B0 ;  /* 0x0000000000007941 */ /* 0x000fea0003800000 */
.L_x_201:
[----:B------:R-:W-:Y:S01]  /*99b0*/  PLOP3.LUT P0, PT, P1, PT, PT, 0x80, 0x0 ;  /* 0x000000000000781c */ /* 0x000fe20000f0f070 */
[----:B------:R-:W-:-:S12]  /*99c0*/  BRA `(.L_x_203) ;  /* 0xfffffff000487947 */ /* 0x000fd8000383ffff */
.L_x_174:
[----:B0-----:R0:W1:Y:S02]  /*99d0*/  SYNCS.PHASECHK.TRANS64.TRYWAIT P0, [R5+URZ], R2 ;  /* 0x00000002050075a7 */ /* 0x001064000800017f */
[----:B-1----:R-:W-:Y:S05]  /*99e0*/  @!P0 NANOSLEEP.SYNCS 0x989680 ;  /* 0x009896800000895d */ /* 0x002fea0003900000 */
[----:B------:R-:W1:Y:S02]  /*99f0*/  @!P0 SYNCS.PHASECHK.TRANS64 P0, [R5+URZ], R2 ;  /* 0x00000002050085a7 */ /* 0x000e64000800007f */
[----:B-1----:R-:W-:Y:S05]  /*9a00*/  @!P0 BRA `(.L_x_174) ;  /* 0xfffffffc00f08947 */ /* 0x002fea000383ffff */
[----:B------:R-:W-:Y:S05]  /*9a10*/  BRA `(.L_x_204) ;  /* 0xfffffff000887947 */ /* 0x000fea000383ffff */
.L_x_175:
[----:B0-----:R0:W1:Y:S02]  /*9a20*/  SYNCS.PHASECHK.TRANS64.TRYWAIT P0, [R7+URZ], R4 ;  /* 0x00000004070075a7 */ /* 0x001064000800017f */
[----:B-1----:R-:W-:Y:S05]  /*9a30*/  @!P0 NANOSLEEP.SYNCS 0x989680 ;  /* 0x009896800000895d */ /* 0x002fea0003900000 */
[----:B------:R-:W1:Y:S02]  /*9a40*/  @!P0 SYNCS.PHASECHK.TRANS64 P0, [R7+URZ], R4 ;  /* 0x00000004070085a7 */ /* 0x000e64000800007f */
[----:B-1----:R-:W-:Y:S05]  /*9a50*/  @!P0 BRA `(.L_x_175) ;  /* 0xfffffffc00f08947 */ /* 0x002fea000383ffff */
[----:B------:R-:W-:Y:S05]  /*9a60*/  BRA `(.L_x_205) ;  /* 0xfffffff000987947 */ /* 0x000fea000383ffff */
.L_x_176:
[----:B0-----:R0:W1:Y:S02]  /*9a70*/  SYNCS.PHASECHK.TRANS64.TRYWAIT P0, [R6+URZ], R5 ;  /* 0x00000005060075a7 */ /* 0x001064000800017f */
[----:B-1----:R-:W-:Y:S05]  /*9a80*/  @!P0 NANOSLEEP.SYNCS 0x989680 ;  /* 0x009896800000895d */ /* 0x002fea0003900000 */
[----:B------:R-:W1:Y:S02]  /*9a90*/  @!P0 SYNCS.PHASECHK.TRANS64 P0, [R6+URZ], R5 ;  /* 0x00000005060085a7 */ /* 0x000e64000800007f */
[----:B-1----:R-:W-:Y:S05]  /*9aa0*/  @!P0 BRA `(.L_x_176) ;  /* 0xfffffffc00f08947 */ /* 0x002fea000383ffff */
[----:B------:R-:W-:Y:S05]  /*9ab0*/  BRA `(.L_x_206) ;  /* 0xfffffff000a87947 */ /* 0x000fea000383ffff */
.L_x_177:
[----:B0-----:R0:W1:Y:S02]  /*9ac0*/  SYNCS.PHASECHK.TRANS64.TRYWAIT P0, [R9+URZ], R4 ;  /* 0x00000004090075a7 */ /* 0x001064000800017f */
[----:B-1----:R-:W-:Y:S05]  /*9ad0*/  @!P0 NANOSLEEP.SYNCS 0x989680 ;  /* 0x009896800000895d */ /* 0x002fea0003900000 */
[----:B------:R-:W1:Y:S02]  /*9ae0*/  @!P0 SYNCS.PHASECHK.TRANS64 P0, [R9+URZ], R4 ;  /* 0x00000004090085a7 */ /* 0x000e64000800007f */
[----:B-1----:R-:W-:Y:S05]  /*9af0*/  @!P0 BRA `(.L_x_177) ;  /* 0xfffffffc00f08947 */ /* 0x002fea000383ffff */
[----:B------:R-:W-:Y:S05]  /*9b00*/  BRA `(.L_x_207) ;  /* 0xfffffff000b87947 */ /* 0x000fea000383ffff */
.L_x_178:
[----:B0-----:R0:W1:Y:S02]  /*9b10*/  SYNCS.PHASECHK.TRANS64.TRYWAIT P0, [R6+URZ], R5 ;  /* 0x00000005060075a7 */ /* 0x001064000800017f */
[----:B-1----:R-:W-:Y:S05]  /*9b20*/  @!P0 NANOSLEEP.SYNCS 0x989680 ;  /* 0x009896800000895d */ /* 0x002fea0003900000 */
[----:B------:R-:W1:Y:S02]  /*9b30*/  @!P0 SYNCS.PHASECHK.TRANS64 P0, [R6+URZ], R5 ;  /* 0x00000005060085a7 */ /* 0x000e64000800007f */
[----:B-1----:R-:W-:Y:S05]  /*9b40*/  @!P0 BRA `(.L_x_178) ;  /* 0xfffffffc00f08947 */ /* 0x002fea000383ffff */
[----:B------:R-:W-:Y:S05]  /*9b50*/  BRA `(.L_x_208) ;  /* 0xfffffff000c87947 */ /* 0x000fea000383ffff */
.L_x_179:
[----:B0-----:R0:W1:Y:S02]  /*9b60*/  SYNCS.PHASECHK.TRANS64.TRYWAIT P0, [R9+URZ], R4 ;  /* 0x00000004090075a7 */ /* 0x001064000800017f */
[----:B-1----:R-:W-:Y:S05]  /*9b70*/  @!P0 NANOSLEEP.SYNCS 0x989680 ;  /* 0x009896800000895d */ /* 0x002fea0003900000 */
[----:B------:R-:W1:Y:S02]  /*9b80*/  @!P0 SYNCS.PHASECHK.TRANS64 P0, [R9+URZ], R4 ;  /* 0x00000004090085a7 */ /* 0x000e64000800007f */
[----:B-1----:R-:W-:Y:S05]  /*9b90*/  @!P0 BRA `(.L_x_179) ;  /* 0xfffffffc00f08947 */ /* 0x002fea000383ffff */
[----:B------:R-:W-:Y:S05]  /*9ba0*/  BRA `(.L_x_209) ;  /* 0xfffffff000d87947 */ /* 0x000fea000383ffff */
.L_x_180:
[----:B0-----:R0:W1:Y:S02]  /*9bb0*/  SYNCS.PHASECHK.TRANS64.TRYWAIT P0, [R6+URZ], R5 ;  /* 0x00000005060075a7 */ /* 0x001064000800017f */
[----:B-1----:R-:W-:Y:S05]  /*9bc0*/  @!P0 NANOSLEEP.SYNCS 0x989680 ;  /* 0x009896800000895d */ /* 0x002fea0003900000 */
[----:B------:R-:W1:Y:S02]  /*9bd0*/  @!P0 SYNCS.PHASECHK.TRANS64 P0, [R6+URZ], R5 ;  /* 0x00000005060085a7 */ /* 0x000e64000800007f */
[----:B-1----:R-:W-:Y:S05]  /*9be0*/  @!P0 BRA `(.L_x_180) ;  /* 0xfffffffc00f08947 */ /* 0x002fea000383ffff */
[----:B------:R-:W-:Y:S05]  /*9bf0*/  BRA `(.L_x_210) ;  /* 0xfffffff000e87947 */ /* 0x000fea000383ffff */
.L_x_181:
[----:B0-----:R0:W1:Y:S02]  /*9c00*/  SYNCS.PHASECHK.TRANS64.TRYWAIT P0, [R9+URZ], R4 ;  /* 0x00000004090075a7 */ /* 0x001064000800017f */
[----:B-1----:R-:W-:Y:S05]  /*9c10*/  @!P0 NANOSLEEP.SYNCS 0x989680 ;  /* 0x009896800000895d */ /* 0x002fea0003900000 */
[----:B------:R-:W1:Y:S02]  /*9c20*/  @!P0 SYNCS.PHASECHK.TRANS64 P0, [R9+URZ], R4 ;  /* 0x00000004090085a7 */ /* 0x000e64000800007f */
[----:B-1----:R-:W-:Y:S05]  /*9c30*/  @!P0 BRA `(.L_x_181) ;  /* 0xfffffffc00f08947 */ /* 0x002fea000383ffff */
[----:B------:R-:W-:Y:S05]  /*9c40*/  BRA `(.L_x_211) ;  /* 0xfffffff000f87947 */ /* 0x000fea000383ffff */
.L_x_182:
[----:B0-----:R0:W1:Y:S02]  /*9c50*/  SYNCS.PHASECHK.TRANS64.TRYWAIT P0, [R6+URZ], R5 ;  /* 0x00000005060075a7 */ /* 0x001064000800017f */
[----:B-1----:R-:W-:Y:S05]  /*9c60*/  @!P0 NANOSLEEP.SYNCS 0x989680 ;  /* 0x009896800000895d */ /* 0x002fea0003900000 */
[----:B------:R-:W1:Y:S02]  /*9c70*/  @!P0 SYNCS.PHASECHK.TRANS64 P0, [R6+URZ], R5 ;  /* 0x00000005060085a7 */ /* 0x000e64000800007f */
[----:B-1----:R-:W-:Y:S05]  /*9c80*/  @!P0 BRA `(.L_x_182) ;  /* 0xfffffffc00f08947 */ /* 0x002fea000383ffff */
[----:B------:R-:W-:Y:S05]  /*9c90*/  BRA `(.L_x_212) ;  /* 0xfffffff400087947 */ /* 0x000fea000383ffff */
.L_x_183:
[----:B0-----:R0:W1:Y:S02]  /*9ca0*/  SYNCS.PHASECHK.TRANS64.TRYWAIT P0, [R9+URZ], R4 ;  /* 0x00000004090075a7 */ /* 0x001064000800017f */
[----:B-1----:R-:W-:Y:S05]  /*9cb0*/  @!P0 NANOSLEEP.SYNCS 0x989680 ;  /* 0x009896800000895d */ /* 0x002fea0003900000 */
[----:B------:R-:W1:Y:S02]  /*9cc0*/  @!P0 SYNCS.PHASECHK.TRANS64 P0, [R9+URZ], R4 ;  /* 0x00000004090085a7 */ /* 0x000e64000800007f */
[----:B-1----:R-:W-:Y:S05]  /*9cd0*/  @!P0 BRA `(.L_x_183) ;  /* 0xfffffffc00f08947 */ /* 0x002fea000383ffff */
[----:B------:R-:W-:Y:S05]  /*9ce0*/  BRA `(.L_x_213) ;  /* 0xfffffff400187947 */ /* 0x000fea000383ffff */
.L_x_184:
[----:B0-----:R0:W1:Y:S02]  /*9cf0*/  SYNCS.PHASECHK.TRANS64.TRYWAIT P0, [R6+URZ], R5 ;  /* 0x00000005060075a7 */ /* 0x001064000800017f */
[----:B-1----:R-:W-:Y:S05]  /*9d00*/  @!P0 NANOSLEEP.SYNCS 0x989680 ;  /* 0x009896800000895d */ /* 0x002fea0003900000 */
[----:B------:R-:W1:Y:S02]  /*9d10*/  @!P0 SYNCS.PHASECHK.TRANS64 P0, [R6+URZ], R5 ;  /* 0x00000005060085a7 */ /* 0x000e64000800007f */
[----:B-1----:R-:W-:Y:S05]  /*9d20*/  @!P0 BRA `(.L_x_184) ;  /* 0xfffffffc00f08947 */ /* 0x002fea000383ffff */
[----:B------:R-:W-:Y:S05]  /*9d30*/  BRA `(.L_x_214) ;  /* 0xfffffff400287947 */ /* 0x000fea000383ffff */
.L_x_185:
[----:B0-----:R0:W1:Y:S02]  /*9d40*/  SYNCS.PHASECHK.TRANS64.TRYWAIT P0, [R9+URZ], R4 ;  /* 0x00000004090075a7 */ /* 0x001064000800017f */
[----:B-1----:R-:W-:Y:S05]  /*9d50*/  @!P0 NANOSLEEP.SYNCS 0x989680 ;  /* 0x009896800000895d */ /* 0x002fea0003900000 */
[----:B------:R-:W1:Y:S02]  /*9d60*/  @!P0 SYNCS.PHASECHK.TRANS64 P0, [R9+URZ], R4 ;  /* 0x00000004090085a7 */ /* 0x000e64000800007f */
[----:B-1----:R-:W-:Y:S05]  /*9d70*/  @!P0 BRA `(.L_x_185) ;  /* 0xfffffffc00f08947 */ /* 0x002fea000383ffff */
[----:B------:R-:W-:Y:S05]  /*9d80*/  BRA `(.L_x_215) ;  /* 0xfffffff400387947 */ /* 0x000fea000383ffff */
.L_x_186:
[----:B0-----:R0:W1:Y:S02]  /*9d90*/  SYNCS.PHASECHK.TRANS64.TRYWAIT P0, [R6+URZ], R5 ;  /* 0x00000005060075a7 */ /* 0x001064000800017f */
[----:B-1----:R-:W-:Y:S05]  /*9da0*/  @!P0 NANOSLEEP.SYNCS 0x989680 ;  /* 0x009896800000895d */ /* 0x002fea0003900000 */
[----:B------:R-:W1:Y:S02]  /*9db0*/  @!P0 SYNCS.PHASECHK.TRANS64 P0, [R6+URZ], R5 ;  /* 0x00000005060085a7 */ /* 0x000e64000800007f */
[----:B-1----:R-:W-:Y:S05]  /*9dc0*/  @!P0 BRA `(.L_x_186) ;  /* 0xfffffffc00f08947 */ /* 0x002fea000383ffff */
[----:B------:R-:W-:Y:S05]  /*9dd0*/  BRA `(.L_x_216) ;  /* 0xfffffff400487947 */ /* 0x000fea000383ffff */
.L_x_187:
[----:B0-----:R0:W1:Y:S02]  /*9de0*/  SYNCS.PHASECHK.TRANS64.TRYWAIT P0, [R9+URZ], R4 ;  /* 0x00000004090075a7 */ /* 0x001064000800017f */
[----:B-1----:R-:W-:Y:S05]  /*9df0*/  @!P0 NANOSLEEP.SYNCS 0x989680 ;  /* 0x009896800000895d */ /* 0x002fea0003900000 */
[----:B------:R-:W1:Y:S02]  /*9e00*/  @!P0 SYNCS.PHASECHK.TRANS64 P0, [R9+URZ], R4 ;  /* 0x00000004090085a7 */ /* 0x000e64000800007f */
[----:B-1----:R-:W-:Y:S05]  /*9e10*/  @!P0 BRA `(.L_x_187) ;  /* 0xfffffffc00f08947 */ /* 0x002fea000383ffff */
[----:B------:R-:W-:Y:S05]  /*9e20*/  BRA `(.L_x_217) ;  /* 0xfffffff400587947 */ /* 0x000fea000383ffff */
.L_x_188:
[----:B0-----:R0:W1:Y:S02]  /*9e30*/  SYNCS.PHASECHK.TRANS64.TRYWAIT P0, [R6+URZ], R5 ;  /* 0x00000005060075a7 */ /* 0x001064000800017f */
[----:B-1----:R-:W-:Y:S05]  /*9e40*/  @!P0 NANOSLEEP.SYNCS 0x989680 ;  /* 0x009896800000895d */ /* 0x002fea0003900000 */
[----:B------:R-:W1:Y:S02]  /*9e50*/  @!P0 SYNCS.PHASECHK.TRANS64 P0, [R6+URZ], R5 ;  /* 0x00000005060085a7 */ /* 0x000e64000800007f */
[----:B-1----:R-:W-:Y:S05]  /*9e60*/  @!P0 BRA `(.L_x_188) ;  /* 0xfffffffc00f08947 */ /* 0x002fea000383ffff */
[----:B------:R-:W-:Y:S05]  /*9e70*/  BRA `(.L_x_218) ;  /* 0xfffffff400687947 */ /* 0x000fea000383ffff */
.L_x_189:
[----:B0-----:R0:W1:Y:S02]  /*9e80*/  SYNCS.PHASECHK.TRANS64.TRYWAIT P0, [R9+URZ], R4 ;  /* 0x00000004090075a7 */ /* 0x001064000800017f */
[----:B-1----:R-:W-:Y:S05]  /*9e90*/  @!P0 NANOSLEEP.SYNCS 0x989680 ;  /* 0x009896800000895d */ /* 0x002fea0003900000 */
[----:B------:R-:W1:Y:S02]  /*9ea0*/  @!P0 SYNCS.PHASECHK.TRANS64 P0, [R9+URZ], R4 ;  /* 0x00000004090085a7 */ /* 0x000e64000800007f */
[----:B-1----:R-:W-:Y:S05]  /*9eb0*/  @!P0 BRA `(.L_x_189) ;  /* 0xfffffffc00f08947 */ /* 0x002fea000383ffff */
[----:B------:R-:W-:Y:S05]  /*9ec0*/  BRA `(.L_x_219) ;  /* 0xfffffff400787947 */ /* 0x000fea000383ffff */
.L_x_190:
[----:B0-----:R0:W1:Y:S02]  /*9ed0*/  SYNCS.PHASECHK.TRANS64.TRYWAIT P0, [R6+URZ], R5 ;  /* 0x00000005060075a7 */ /* 0x001064000800017f */
[----:B-1----:R-:W-:Y:S05]  /*9ee0*/  @!P0 NANOSLEEP.SYNCS 0x989680 ;  /* 0x009896800000895d */ /* 0x002fea0003900000 */
[----:B------:R-:W1:Y:S02]  /*9ef0*/  @!P0 SYNCS.PHASECHK.TRANS64 P0, [R6+URZ], R5 ;  /* 0x00000005060085a7 */ /* 0x000e64000800007f */
[----:B-1----:R-:W-:Y:S05]  /*9f00*/  @!P0 BRA `(.L_x_190) ;  /* 0xfffffffc00f08947 */ /* 0x002fea000383ffff */
[----:B------:R-:W-:Y:S05]  /*9f10*/  BRA `(.L_x_220) ;  /* 0xfffffff400887947 */ /* 0x000fea000383ffff */
.L_x_191:
[----:B0-----:R0:W1:Y:S02]  /*9f20*/  SYNCS.PHASECHK.TRANS64.TRYWAIT P0, [R9+URZ], R4 ;  /* 0x00000004090075a7 */ /* 0x001064000800017f */
[----:B-1----:R-:W-:Y:S05]  /*9f30*/  @!P0 NANOSLEEP.SYNCS 0x989680 ;  /* 0x009896800000895d */ /* 0x002fea0003900000 */
[----:B------:R-:W1:Y:S02]  /*9f40*/  @!P0 SYNCS.PHASECHK.TRANS64 P0, [R9+URZ], R4 ;  /* 0x00000004090085a7 */ /* 0x000e64000800007f */
[----:B-1----:R-:W-:Y:S05]  /*9f50*/  @!P0 BRA `(.L_x_191) ;  /* 0xfffffffc00f08947 */ /* 0x002fea000383ffff */
[----:B------:R-:W-:Y:S05]  /*9f60*/  BRA `(.L_x_221) ;  /* 0xfffffff400987947 */ /* 0x000fea000383ffff */
.L_x_192:
[----:B0-----:R0:W1:Y:S02]  /*9f70*/  SYNCS.PHASECHK.TRANS64.TRYWAIT P0, [R8+URZ], R5 ;  /* 0x00000005080075a7 */ /* 0x001064000800017f */
[----:B-1----:R-:W-:Y:S05]  /*9f80*/  @!P0 NANOSLEEP.SYNCS 0x989680 ;  /* 0x009896800000895d */ /* 0x002fea0003900000 */
[----:B------:R-:W1:Y:S02]  /*9f90*/  @!P0 SYNCS.PHASECHK.TRANS64 P0, [R8+URZ], R5 ;  /* 0x00000005080085a7 */ /* 0x000e64000800007f */
[----:B-1----:R-:W-:Y:S05]  /*9fa0*/  @!P0 BRA `(.L_x_192) ;  /* 0xfffffffc00f08947 */ /* 0x002fea000383ffff */
[----:B------:R-:W-:Y:S05]  /*9fb0*/  BRA `(.L_x_222) ;  /* 0xfffffff400a87947 */ /* 0x000fea000383ffff */
.L_x_193:
[----:B-1----:R1:W2:Y:S02]  /*9fc0*/  SYNCS.PHASECHK.TRANS64.TRYWAIT P0, [R11+URZ], R6 ;  /* 0x000000060b0075a7 */ /* 0x0022a4000800017f */
[----:B--2---:R-:W-:Y:S05]  /*9fd0*/  @!P0 NANOSLEEP.SYNCS 0x989680 ;  /* 0x009896800000895d */ /* 0x004fea0003900000 */
[----:B------:R-:W2:Y:S02]  /*9fe0*/  @!P0 SYNCS.PHASECHK.TRANS64 P0, [R11+URZ], R6 ;  /* 0x000000060b0085a7 */ /* 0x000ea4000800007f */
[----:B--2---:R-:W-:Y:S05]  /*9ff0*/  @!P0 BRA `(.L_x_193) ;  /* 0xfffffffc00f08947 */ /* 0x004fea000383ffff */
[----:B------:R-:W-:Y:S05]  /*a000*/  BRA `(.L_x_223) ;  /* 0xfffffff400b07947 */ /* 0x000fea000383ffff */
.L_x_224:
[----:B------:R-:W-:-:S00]  /*a010*/  BRA `(.L_x_224) ;  /* 0xfffffffc00fc7947 */ /* 0x000fc0000383ffff */
[----:B------:R-:W-:-:S00]  /*a020*/  NOP ;  /* 0x0000000000007918 */ /* 0x000fc00000000000 */
        /* <DEDUP_REMOVED lines=13> */
.L_x_225:


//--------------------- .nv.shared._ZN7cutlass13device_kernelINS_4gemm6kernel13GemmUniversalIN4cute5tupleIJiiiiEEENS1_10collective13CollectiveMmaINS1_43MainloopSm90TmaGmmaWarpSpecializedSparseFP8ILi21ENS5_IJNS4_1CILi1EEESB_SB_EEENS1_32KernelTmaWarpSpecializedPingpongEEENS5_IJNSA_ILi64EEENSA_ILi128EEESF_EEENS_12float_e4m3_tENS5_IJNS4_6LayoutINS5_IJiNS5_IJNSA_ILi2EEEiEEEiEEENS5_IJlNS5_IJSB_SK_EEElEEEEENSJ_INS5_IJNS5_IJSF_iEEESQ_iEEENS5_IJNS5_IJSF_NSA_ILi4096EEEEEENS5_IJSB_lEEElEEEEEEEESI_NS5_IJlSB_lEEENS4_8TiledMMAINS4_8MMA_AtomIJNS4_4SM904GMMA6SPARSE32GMMA_64x128x64_F32E4M3E4M3_SS_TNILNS12_7ScaleInE1ELS15_1ELNS12_9SparseSelE0EEEEEENSJ_ISC_NS5_IJNSA_ILi0EEES19_S19_EEEEENS5_IJNS4_10UnderscoreES1C_S1C_EEEEENS4_13SM90_TMA_LOADENS4_14ComposedLayoutINS4_7SwizzleILi1ELi4ELi3EEENS4_25smem_sparse_ptr_flag_bitsILi2ELi8EEENSJ_INS5_IJNS5_IJSB_NSA_ILi8EEEEEENS5_IJSK_NSA_ILi32EEEEEEEEENS5_IJNS5_IJS19_SF_EEESN_EEEEEEEvNS4_8identityES1F_NS1G_INS1H_ILi2ELi4ELi3EEENS4_18smem_ptr_flag_bitsILi8EEENSJ_INS5_IJS1L_SF_EEENS5_IJSF_SB_EEEEEEEvS1U_EENS_8epilogue10collective6detail29Sm90TmaWarpSpecializedAdapterINS24_15DefaultEpilogueIfNS5_IJSB_llEEES28_NS23_6thread17LinearCombinationIfLi1EffLNS29_9ScaleType4KindE0ELNS_15FloatRoundStyleE2EfEENS1_15EpilogueDefaultEEEEEvvEEEEvNT_6ParamsE --------------------------
	.section	.nv.shared._ZN7cutlass13device_kernelINS_4gemm6kernel13GemmUniversalIN4cute5tupleIJiiiiEEENS1_10collective13CollectiveMmaINS1_43MainloopSm90TmaGmmaWarpSpecializedSparseFP8ILi21ENS5_IJNS4_1CILi1EEESB_SB_EEENS1_32KernelTmaWarpSpecializedPingpongEEENS5_IJNSA_ILi64EEENSA_ILi128EEESF_EEENS_12float_e4m3_tENS5_IJNS4_6LayoutINS5_IJiNS5_IJNSA_ILi2EEEiEEEiEEENS5_IJlNS5_IJSB_SK_EEElEEEEENSJ_INS5_IJNS5_IJSF_iEEESQ_iEEENS5_IJNS5_IJSF_NSA_ILi4096EEEEEENS5_IJSB_lEEElEEEEEEEESI_NS5_IJlSB_lEEENS4_8TiledMMAINS4_8MMA_AtomIJNS4_4SM904GMMA6SPARSE32GMMA_64x128x64_F32E4M3E4M3_SS_TNILNS12_7ScaleInE1ELS15_1ELNS12_9SparseSelE0EEEEEENSJ_ISC_NS5_IJNSA_ILi0EEES19_S19_EEEEENS5_IJNS4_10UnderscoreES1C_S1C_EEEEENS4_13SM90_TMA_LOADENS4_14ComposedLayoutINS4_7SwizzleILi1ELi4ELi3EEENS4_25smem_sparse_ptr_flag_bitsILi2ELi8EEENSJ_INS5_IJNS5_IJSB_NSA_ILi8EEEEEENS5_IJSK_NSA_ILi32EEEEEEEEENS5_IJNS5_IJS19_SF_EEESN_EEEEEEEvNS4_8identityES1F_NS1G_INS1H_ILi2ELi4ELi3EEENS4_18smem_ptr_flag_bitsILi8EEENSJ_INS5_IJS1L_SF_EEENS5_IJSF_SB_EEEEEEEvS1U_EENS_8epilogue10collective6detail29Sm90TmaWarpSpecializedAdapterINS24_15DefaultEpilogueIfNS5_IJSB_llEEES28_NS23_6thread17LinearCombinationIfLi1EffLNS29_9ScaleType4KindE0ELNS_15FloatRoundStyleE2EfEENS1_15EpilogueDefaultEEEEEvvEEEEvNT_6ParamsE,"aw",@nobits
	.sectionflags	@""
	.align	16
	.zero		1024


//--------------------- .nv.shared.reserved.0     --------------------------
	.section	.nv.shared.reserved.0,"aw",@nobits
	.weak		__nv_reservedSMEM_offset_0_alias
	.size		__nv_reservedSMEM_offset_0_alias, 0, 0
	.other		__nv_reservedSMEM_offset_0_alias,@"STO_CUDA_RESERVED_SHARED STV_DEFAULT"
__nv_reservedSMEM_offset_0_alias:
	.zero		0


//--------------------- .nv.global                --------------------------
	.section	.nv.global,"aw",@nobits
.nv.global:
	.type		_ZN39_INTERNAL_29c274d9_4_k_cu_7d452493_27934cute1_E,@object
	.size		_ZN39_INTERNAL_29c274d9_4_k_cu_7d452493_27934cute1_E,(_ZN39_INTERNAL_29c274d9_4_k_cu_7d452493_27934cuda3std3__45__cpo6cbeginE - _ZN39_INTERNAL_29c274d9_4_k_cu_7d452493_27934cute1_E)
_ZN39_INTERNAL_29c274d9_4_k_cu_7d452493_27934cute1_E:
	.zero		1
	.type		_ZN39_INTERNAL_29c274d9_4_k_cu_7d452493_27934cuda3std3__45__cpo6cbeginE,@object
	.size		_ZN39_INTERNAL_29c274d9_4_k_cu_7d452493_27934cuda3std3__45__cpo6cbeginE,(_ZN39_INTERNAL_29c274d9_4_k_cu_7d452493_27934cuda3std3__48in_placeE - _ZN39_INTERNAL_29c274d9_4_k_cu_7d452493_27934cuda3std3__45__cpo6cbeginE)
_ZN39_INTERNAL_29c274d9_4_k_cu_7d452493_27934cuda3std3__45__cpo6cbeginE:
	.zero		1
	.type		_ZN39_INTERNAL_29c274d9_4_k_cu_7d452493_27934cuda3std3__48in_placeE,@object
	.size		_ZN39_INTERNAL_29c274d9_4_k_cu_7d452493_27934cuda3std3__48in_placeE,(_ZN39_INTERNAL_29c274d9_4_k_cu_7d452493_27934cuda3std6ranges3__45__cpo9iter_moveE - _ZN39_INTERNAL_29c274d9_4_k_cu_7d452493_27934cuda3std3__48in_placeE)
_ZN39_INTERNAL_29c274d9_4_k_cu_7d452493_27934cuda3std3__48in_placeE:
	.zero		1
	.type		_ZN39_INTERNAL_29c274d9_4_k_cu_7d452493_27934cuda3std6ranges3__45__cpo9iter_moveE,@object
	.size		_ZN39_INTERNAL_29c274d9_4_k_cu_7d452493_27934cuda3std6ranges3__45__cpo9iter_moveE,(_ZN39_INTERNAL_29c274d9_4_k_cu_7d452493_27934cuda3std3__45__cpo5beginE - _ZN39_INTERNAL_29c274d9_4_k_cu_7d452493_27934cuda3std6ranges3__45__cpo9iter_moveE)
_ZN39_INTERNAL_29c274d9_4_k_cu_7d452493_27934cuda3std6ranges3__45__cpo9iter_moveE:
	.zero		1
	.type		_ZN39_INTERNAL_29c274d9_4_k_cu_7d452493_27934cuda3std3__45__cpo5beginE,@object
	.size		_ZN39_INTERNAL_29c274d9_4_k_cu_7d452493_27934cuda3std3__45__cpo5beginE,(_ZN39_INTERNAL_29c274d9_4_k_cu_7d452493_27934cuda3std3__441_GLOBAL__N__29c274d9_4_k_cu_7d452493_27936ignoreE - _ZN39_INTERNAL_29c274d9_4_k_cu_7d452493_27934cuda3std3__45__cpo5beginE)
_ZN39_INTERNAL_29c274d9_4_k_cu_7d452493_27934cuda3std3__45__cpo5beginE:
	.zero		1
	.type		_ZN39_INTERNAL_29c274d9_4_k_cu_7d452493_27934cuda3std3__441_GLOBAL__N__29c274d9_4_k_cu_7d452493_27936ignoreE,@object
	.size		_ZN39_INTERNAL_29c274d9_4_k_cu_7d452493_27934cuda3std3__441_GLOBAL__N__29c274d9_4_k_cu_7d452493_27936ignoreE,(_ZN39_INTERNAL_29c274d9_4_k_cu_7d452493_27934cute7productE - _ZN39_INTERNAL_29c274d9_4_k_cu_7d452493_27934cuda3std3__441_GLOBAL__N__29c274d9_4_k_cu_7d452493_27936ignoreE)
_ZN39_INTERNAL_29c274d9_4_k_cu_7d452493_27934cuda3std3__441_GLOBAL__N__29c274d9_4_k_cu_7d452493_27936ignoreE:
	.zero		1
	.type		_ZN39_INTERNAL_29c274d9_4_k_cu_7d452493_27934cute7productE,@object
	.size		_ZN39_INTERNAL_29c274d9_4_k_cu_7d452493_27934cute7productE,(_ZN39_INTERNAL_29c274d9_4_k_cu_7d452493_27934cuda3std3__45__cpo3endE - _ZN39_INTERNAL_29c274d9_4_k_cu_7d452493_27934cute7productE)
_ZN39_INTERNAL_29c274d9_4_k_cu_7d452493_27934cute7productE:
	.zero		1
	.type		_ZN39_INTERNAL_29c274d9_4_k_cu_7d452493_27934cuda3std3__45__cpo3endE,@object
	.size		_ZN39_INTERNAL_29c274d9_4_k_cu_7d452493_27934cuda3std3__45__cpo3endE,(_ZN39_INTERNAL_29c274d9_4_k_cu_7d452493_27934cuda3std3__419piecewise_constructE - _ZN39_INTERNAL_29c274d9_4_k_cu_7d452493_27934cuda3std3__45__cpo3endE)
_ZN39_INTERNAL_29c274d9_4_k_cu_7d452493_27934cuda3std3__45__cpo3endE:
	.zero		1
	.type		_ZN39_INTERNAL_29c274d9_4_k_cu_7d452493_27934cuda3std3__419piecewise_constructE,@object
	.size		_ZN39_INTERNAL_29c274d9_4_k_cu_7d452493_27934cuda3std3__419piecewise_constructE,(_ZN39_INTERNAL_29c274d9_4_k_cu_7d452493_27934cuda3std3__45__cpo4cendE - _ZN39_INTERNAL_29c274d9_4_k_cu_7d452493_27934cuda3std3__419piecewise_constructE)
_ZN39_INTERNAL_29c274d9_4_k_cu_7d452493_27934cuda3std3__419piecewise_constructE:
	.zero		1
	.type		_ZN39_INTERNAL_29c274d9_4_k_cu_7d452493_27934cuda3std3__45__cpo4cendE,@object
	.size		_ZN39_INTERNAL_29c274d9_4_k_cu_7d452493_27934cuda3std3__45__cpo4cendE,(_ZN39_INTERNAL_29c274d9_4_k_cu_7d452493_27934cuda3std6ranges3__45__cpo4swapE - _ZN39_INTERNAL_29c274d9_4_k_cu_7d452493_27934cuda3std3__45__cpo4cendE)
_ZN39_INTERNAL_29c274d9_4_k_cu_7d452493_27934cuda3std3__45__cpo4cendE:
	.zero		1
	.type		_ZN39_INTERNAL_29c274d9_4_k_cu_7d452493_27934cuda3std6ranges3__45__cpo4swapE,@object
	.size		_ZN39_INTERNAL_29c274d9_4_k_cu_7d452493_27934cuda3std6ranges3__45__cpo4swapE,(.L_7 - _ZN39_INTERNAL_29c274d9_4_k_cu_7d452493_27934cuda3std6ranges3__45__cpo4swapE)
_ZN39_INTERNAL_29c274d9_4_k_cu_7d452493_27934cuda3std6ranges3__45__cpo4swapE:
	.zero		1
.L_7:


//--------------------- .nv.constant0._ZN7cutlass13device_kernelINS_4gemm6kernel13GemmUniversalIN4cute5tupleIJiiiiEEENS1_10collective13CollectiveMmaINS1_43MainloopSm90TmaGmmaWarpSpecializedSparseFP8ILi21ENS5_IJNS4_1CILi1EEESB_SB_EEENS1_32KernelTmaWarpSpecializedPingpongEEENS5_IJNSA_ILi64EEENSA_ILi128EEESF_EEENS_12float_e4m3_tENS5_IJNS4_6LayoutINS5_IJiNS5_IJNSA_ILi2EEEiEEEiEEENS5_IJlNS5_IJSB_SK_EEElEEEEENSJ_INS5_IJNS5_IJSF_iEEESQ_iEEENS5_IJNS5_IJSF_NSA_ILi4096EEEEEENS5_IJSB_lEEElEEEEEEEESI_NS5_IJlSB_lEEENS4_8TiledMMAINS4_8MMA_AtomIJNS4_4SM904GMMA6SPARSE32GMMA_64x128x64_F32E4M3E4M3_SS_TNILNS12_7ScaleInE1ELS15_1ELNS12_9SparseSelE0EEEEEENSJ_ISC_NS5_IJNSA_ILi0EEES19_S19_EEEEENS5_IJNS4_10UnderscoreES1C_S1C_EEEEENS4_13SM90_TMA_LOADENS4_14ComposedLayoutINS4_7SwizzleILi1ELi4ELi3EEENS4_25smem_sparse_ptr_flag_bitsILi2ELi8EEENSJ_INS5_IJNS5_IJSB_NSA_ILi8EEEEEENS5_IJSK_NSA_ILi32EEEEEEEEENS5_IJNS5_IJS19_SF_EEESN_EEEEEEEvNS4_8identityES1F_NS1G_INS1H_ILi2ELi4ELi3EEENS4_18smem_ptr_flag_bitsILi8EEENSJ_INS5_IJS1L_SF_EEENS5_IJSF_SB_EEEEEEEvS1U_EENS_8epilogue10collective6detail29Sm90TmaWarpSpecializedAdapterINS24_15DefaultEpilogueIfNS5_IJSB_llEEES28_NS23_6thread17LinearCombinationIfLi1EffLNS29_9ScaleType4KindE0ELNS_15FloatRoundStyleE2EfEENS1_15EpilogueDefaultEEEEEvvEEEEvNT_6ParamsE --------------------------
	.section	.nv.constant0._ZN7cutlass13device_kernelINS_4gemm6kernel13GemmUniversalIN4cute5tupleIJiiiiEEENS1_10collective13CollectiveMmaINS1_43MainloopSm90TmaGmmaWarpSpecializedSparseFP8ILi21ENS5_IJNS4_1CILi1EEESB_SB_EEENS1_32KernelTmaWarpSpecializedPingpongEEENS5_IJNSA_ILi64EEENSA_ILi128EEESF_EEENS_12float_e4m3_tENS5_IJNS4_6LayoutINS5_IJiNS5_IJNSA_ILi2EEEiEEEiEEENS5_IJlNS5_IJSB_SK_EEElEEEEENSJ_INS5_IJNS5_IJSF_iEEESQ_iEEENS5_IJNS5_IJSF_NSA_ILi4096EEEEEENS5_IJSB_lEEElEEEEEEEESI_NS5_IJlSB_lEEENS4_8TiledMMAINS4_8MMA_AtomIJNS4_4SM904GMMA6SPARSE32GMMA_64x128x64_F32E4M3E4M3_SS_TNILNS12_7ScaleInE1ELS15_1ELNS12_9SparseSelE0EEEEEENSJ_ISC_NS5_IJNSA_ILi0EEES19_S19_EEEEENS5_IJNS4_10UnderscoreES1C_S1C_EEEEENS4_13SM90_TMA_LOADENS4_14ComposedLayoutINS4_7SwizzleILi1ELi4ELi3EEENS4_25smem_sparse_ptr_flag_bitsILi2ELi8EEENSJ_INS5_IJNS5_IJSB_NSA_ILi8EEEEEENS5_IJSK_NSA_ILi32EEEEEEEEENS5_IJNS5_IJS19_SF_EEESN_EEEEEEEvNS4_8identityES1F_NS1G_INS1H_ILi2ELi4ELi3EEENS4_18smem_ptr_flag_bitsILi8EEENSJ_INS5_IJS1L_SF_EEENS5_IJSF_SB_EEEEEEEvS1U_EENS_8epilogue10collective6detail29Sm90TmaWarpSpecializedAdapterINS24_15DefaultEpilogueIfNS5_IJSB_llEEES28_NS23_6thread17LinearCombinationIfLi1EffLNS29_9ScaleType4KindE0ELNS_15FloatRoundStyleE2EfEENS1_15EpilogueDefaultEEEEEvvEEEEvNT_6ParamsE,"a",@progbits
	.sectionflags	@""
	.align	4
.nv.constant0._ZN7cutlass13device_kernelINS_4gemm6kernel13GemmUniversalIN4cute5tupleIJiiiiEEENS1_10collective13CollectiveMmaINS1_43MainloopSm90TmaGmmaWarpSpecializedSparseFP8ILi21ENS5_IJNS4_1CILi1EEESB_SB_EEENS1_32KernelTmaWarpSpecializedPingpongEEENS5_IJNSA_ILi64EEENSA_ILi128EEESF_EEENS_12float_e4m3_tENS5_IJNS4_6LayoutINS5_IJiNS5_IJNSA_ILi2EEEiEEEiEEENS5_IJlNS5_IJSB_SK_EEElEEEEENSJ_INS5_IJNS5_IJSF_iEEESQ_iEEENS5_IJNS5_IJSF_NSA_ILi4096EEEEEENS5_IJSB_lEEElEEEEEEEESI_NS5_IJlSB_lEEENS4_8TiledMMAINS4_8MMA_AtomIJNS4_4SM904GMMA6SPARSE32GMMA_64x128x64_F32E4M3E4M3_SS_TNILNS12_7ScaleInE1ELS15_1ELNS12_9SparseSelE0EEEEEENSJ_ISC_NS5_IJNSA_ILi0EEES19_S19_EEEEENS5_IJNS4_10UnderscoreES1C_S1C_EEEEENS4_13SM90_TMA_LOADENS4_14ComposedLayoutINS4_7SwizzleILi1ELi4ELi3EEENS4_25smem_sparse_ptr_flag_bitsILi2ELi8EEENSJ_INS5_IJNS5_IJSB_NSA_ILi8EEEEEENS5_IJSK_NSA_ILi32EEEEEEEEENS5_IJNS5_IJS19_SF_EEESN_EEEEEEEvNS4_8identityES1F_NS1G_INS1H_ILi2ELi4ELi3EEENS4_18smem_ptr_flag_bitsILi8EEENSJ_INS5_IJS1L_SF_EEENS5_IJSF_SB_EEEEEEEvS1U_EENS_8epilogue10collective6detail29Sm90TmaWarpSpecializedAdapterINS24_15DefaultEpilogueIfNS5_IJSB_llEEES28_NS23_6thread17LinearCombinationIfLi1EffLNS29_9ScaleType4KindE0ELNS_15FloatRoundStyleE2EfEENS1_15EpilogueDefaultEEEEEvvEEEEvNT_6ParamsE:
	.zero		1920


//--------------------- SYMBOLS --------------------------

	.type		.nv.reservedSmem.offset0,@object
	.size		.nv.reservedSmem.offset0,0x4
